// auto-generated by cutlass_sweep.gemm — config: {"arch": "sm_100", "cluster_m": 1, "cluster_n": 1, "dtype": "e4m3", "dtype_b": "e4m3", "layout": "nt", "stages": 5, "tile_k": 32, "tile_m": 128, "tile_n": 256}
#include "cutlass/cutlass.h"
#include "cutlass/gemm/collective/collective_builder.hpp"
#include "cutlass/gemm/device/gemm_universal_adapter.h"
#include "cutlass/gemm/kernel/gemm_universal.hpp"
#include "cutlass/epilogue/collective/collective_builder.hpp"

using ElemA = cutlass::float_e4m3_t;
using ElemB = cutlass::float_e4m3_t;
using ElemCD = cutlass::float_e4m3_t;
using Acc  = float;
using TileShape    = cute::Shape<cute::_128, cute::_256, cute::_32>;
using ClusterShape = cute::Shape<cute::_1, cute::_1, cute::_1>;

using CollectiveEpilogue = typename cutlass::epilogue::collective::CollectiveBuilder<
    cutlass::arch::Sm100, cutlass::arch::OpClassTensorOp,
    TileShape, ClusterShape,
    cutlass::epilogue::collective::EpilogueTileAuto,
    Acc, Acc,
    ElemCD, cutlass::layout::RowMajor, 128 / cutlass::sizeof_bits<ElemCD>::value,
    ElemCD, cutlass::layout::RowMajor, 128 / cutlass::sizeof_bits<ElemCD>::value,
    cutlass::epilogue::collective::EpilogueScheduleAuto
  >::CollectiveOp;

using CollectiveMainloop = typename cutlass::gemm::collective::CollectiveBuilder<
    cutlass::arch::Sm100, cutlass::arch::OpClassTensorOp,
    ElemA, cutlass::layout::RowMajor, 128 / cutlass::sizeof_bits<ElemA>::value,
    ElemB, cutlass::layout::ColumnMajor, 128 / cutlass::sizeof_bits<ElemB>::value,
    Acc,
    TileShape, ClusterShape,
    cutlass::gemm::collective::StageCount<5>,
    cutlass::gemm::collective::KernelScheduleAuto
  >::CollectiveOp;

using GemmKernel = cutlass::gemm::kernel::GemmUniversal<
    cute::Shape<int,int,int,int>,
    CollectiveMainloop,
    CollectiveEpilogue
>;
using Gemm = cutlass::gemm::device::GemmUniversalAdapter<GemmKernel>;

// Force the device kernel symbol into the cubin without needing a host main.
auto* _anchor = &cutlass::device_kernel<GemmKernel>;


// ===== COMPILED SASS (sm_100a) =====

	.target	sm_100a

	.elftype	@"ET_EXEC"


//--------------------- .note.nv.tkinfo           --------------------------
	.section	.note.nv.tkinfo,"",@"SHT_NOTE"
	.sectionflags	@"SHF_NOTE_NV_TKINFO"
	.tkinfo
        /*0018*/ 	.word	0x00000002
        /*0030*/ 	.string	""
        /*0030*/ 	.string	"ptxas"
        /*0030*/ 	.string	"Cuda compilation tools, release 13.0, V13.0.88"
        /*0030*/ 	.string	"Build cuda_13.0.r13.0/compiler.36424714_0"
        /*0030*/ 	.string	"-arch sm_100a -m 64 "



//--------------------- .note.nv.cuinfo           --------------------------
	.section	.note.nv.cuinfo,"",@"SHT_NOTE"
	.sectionflags	@"SHF_NOTE_NV_CUINFO"
        /*0018*/ 	.short	0x0002
        /*001a*/ 	.short	0x0064
        /*001c*/ 	.short	0x0082
	.zero		2


//--------------------- .nv.info                  --------------------------
	.section	.nv.info,"",@"SHT_CUDA_INFO"
	.align	4


	//----- nvinfo : EIATTR_REGCOUNT
	.align		4
        /*0000*/ 	.byte	0x04, 0x2f
        /*0002*/ 	.short	(.L_20 - .L_19)
	.align		4
.L_19:
        /*0004*/ 	.word	index@(_ZN7cutlass13device_kernelINS_4gemm6kernel13GemmUniversalIN4cute5tupleIJiiiiEEENS1_10collective13CollectiveMmaINS1_35MainloopSm100TmaUmmaWarpSpecializedILi5ELi2ELi2ENS5_IJNS4_1CILi1EEESB_SB_EEEEENS5_IJNSA_ILi128EEENSA_ILi256EEENSA_ILi32EEEEEENS_12float_e4m3_tENS5_IJlSB_lEEESI_SJ_NS4_8TiledMMAINS4_8MMA_AtomIJNS4_10MMA_TraitsINS4_19SM100_MMA_F8F6F4_SSEJSI_SI_fSE_SF_NS4_17integral_constantINS4_4UMMA5MajorELSQ_0EEESR_NSO_INSP_7ScaleInELSS_0EEEST_EEEEEENS4_6LayoutISC_NS5_IJNSA_ILi0EEESX_SX_EEEEENS5_IJNS4_10UnderscoreES10_S10_EEEEENS4_13SM90_TMA_LOADENS4_14ComposedLayoutINS4_7SwizzleILi1ELi4ELi3EEENS4_18smem_ptr_flag_bitsILi8EEENSW_INS5_IJNSA_ILi8EEESG_EEENS5_IJSG_SB_EEEEEEEvNS4_8identityES13_S1D_vS1E_EENS_8epilogue10collective18CollectiveEpilogueINS1G_23Sm100TmaWarpSpecializedILi4ELi2ELi64ELb0ELb0EEEJSH_NS5_IJNSW_ISE_SB_EENSW_INSA_ILi64EEESB_EEEEESI_SJ_SI_SJ_NS1G_6fusion15FusionCallbacksIS1K_NS1P_17LinearCombinationISI_fSI_fLNS_15FloatRoundStyleE2EEESH_S1O_JEEENS4_5SM1004TMEM4LOAD26SM100_TMEM_LOAD_32dp32b64xES13_NS14_INS15_ILi2ELi4ELi3EEES18_NSW_INS5_IJS19_S1M_EEENS5_IJS1M_SB_EEEEEEENS4_39AutoVectorizingCopyWithAssumedAlignmentILi128EEENS4_14SM90_TMA_STOREES23_S25_S25_EEEvvEEEEvNT_6ParamsE)
        /*0008*/ 	.word	0x000000e0


	//----- nvinfo : EIATTR_FRAME_SIZE
	.align		4
.L_20:
        /*000c*/ 	.byte	0x04, 0x11
        /*000e*/ 	.short	(.L_22 - .L_21)
	.align		4
.L_21:
        /*0010*/ 	.word	index@($__internal_2_$__cuda_sm10x_tcgen05_guardrail_trap_unallocated_columns_being_dealloced)
        /*0014*/ 	.word	0x00000000


	//----- nvinfo : EIATTR_FRAME_SIZE
	.align		4
.L_22:
        /*0018*/ 	.byte	0x04, 0x11
        /*001a*/ 	.short	(.L_24 - .L_23)
	.align		4
.L_23:
        /*001c*/ 	.word	index@($__internal_1_$__cuda_sm10x_tcgen05_guardrail_trap_phase_invalid_during_alloc)
        /*0020*/ 	.word	0x00000000


	//----- nvinfo : EIATTR_FRAME_SIZE
	.align		4
.L_24:
        /*0024*/ 	.byte	0x04, 0x11
        /*0026*/ 	.short	(.L_26 - .L_25)
	.align		4
.L_25:
        /*0028*/ 	.word	index@($__internal_0_$__cuda_sm10x_tcgen05_guardrail_trap_col_being_dealloced_not_returned_by_alloc)
        /*002c*/ 	.word	0x00000000


	//----- nvinfo : EIATTR_FRAME_SIZE
	.align		4
.L_26:
        /*0030*/ 	.byte	0x04, 0x11
        /*0032*/ 	.short	(.L_28 - .L_27)
	.align		4
.L_27:
        /*0034*/ 	.word	index@(_ZN7cutlass13device_kernelINS_4gemm6kernel13GemmUniversalIN4cute5tupleIJiiiiEEENS1_10collective13CollectiveMmaINS1_35MainloopSm100TmaUmmaWarpSpecializedILi5ELi2ELi2ENS5_IJNS4_1CILi1EEESB_SB_EEEEENS5_IJNSA_ILi128EEENSA_ILi256EEENSA_ILi32EEEEEENS_12float_e4m3_tENS5_IJlSB_lEEESI_SJ_NS4_8TiledMMAINS4_8MMA_AtomIJNS4_10MMA_TraitsINS4_19SM100_MMA_F8F6F4_SSEJSI_SI_fSE_SF_NS4_17integral_constantINS4_4UMMA5MajorELSQ_0EEESR_NSO_INSP_7ScaleInELSS_0EEEST_EEEEEENS4_6LayoutISC_NS5_IJNSA_ILi0EEESX_SX_EEEEENS5_IJNS4_10UnderscoreES10_S10_EEEEENS4_13SM90_TMA_LOADENS4_14ComposedLayoutINS4_7SwizzleILi1ELi4ELi3EEENS4_18smem_ptr_flag_bitsILi8EEENSW_INS5_IJNSA_ILi8EEESG_EEENS5_IJSG_SB_EEEEEEEvNS4_8identityES13_S1D_vS1E_EENS_8epilogue10collective18CollectiveEpilogueINS1G_23Sm100TmaWarpSpecializedILi4ELi2ELi64ELb0ELb0EEEJSH_NS5_IJNSW_ISE_SB_EENSW_INSA_ILi64EEESB_EEEEESI_SJ_SI_SJ_NS1G_6fusion15FusionCallbacksIS1K_NS1P_17LinearCombinationISI_fSI_fLNS_15FloatRoundStyleE2EEESH_S1O_JEEENS4_5SM1004TMEM4LOAD26SM100_TMEM_LOAD_32dp32b64xES13_NS14_INS15_ILi2ELi4ELi3EEES18_NSW_INS5_IJS19_S1M_EEENS5_IJS1M_SB_EEEEEEENS4_39AutoVectorizingCopyWithAssumedAlignmentILi128EEENS4_14SM90_TMA_STOREES23_S25_S25_EEEvvEEEEvNT_6ParamsE)
        /*0038*/ 	.word	0x00000000


	//----- nvinfo : EIATTR_MIN_STACK_SIZE
	.align		4
.L_28:
        /*003c*/ 	.byte	0x04, 0x12
        /*003e*/ 	.short	(.L_30 - .L_29)
	.align		4
.L_29:
        /*0040*/ 	.word	index@(_ZN7cutlass13device_kernelINS_4gemm6kernel13GemmUniversalIN4cute5tupleIJiiiiEEENS1_10collective13CollectiveMmaINS1_35MainloopSm100TmaUmmaWarpSpecializedILi5ELi2ELi2ENS5_IJNS4_1CILi1EEESB_SB_EEEEENS5_IJNSA_ILi128EEENSA_ILi256EEENSA_ILi32EEEEEENS_12float_e4m3_tENS5_IJlSB_lEEESI_SJ_NS4_8TiledMMAINS4_8MMA_AtomIJNS4_10MMA_TraitsINS4_19SM100_MMA_F8F6F4_SSEJSI_SI_fSE_SF_NS4_17integral_constantINS4_4UMMA5MajorELSQ_0EEESR_NSO_INSP_7ScaleInELSS_0EEEST_EEEEEENS4_6LayoutISC_NS5_IJNSA_ILi0EEESX_SX_EEEEENS5_IJNS4_10UnderscoreES10_S10_EEEEENS4_13SM90_TMA_LOADENS4_14ComposedLayoutINS4_7SwizzleILi1ELi4ELi3EEENS4_18smem_ptr_flag_bitsILi8EEENSW_INS5_IJNSA_ILi8EEESG_EEENS5_IJSG_SB_EEEEEEEvNS4_8identityES13_S1D_vS1E_EENS_8epilogue10collective18CollectiveEpilogueINS1G_23Sm100TmaWarpSpecializedILi4ELi2ELi64ELb0ELb0EEEJSH_NS5_IJNSW_ISE_SB_EENSW_INSA_ILi64EEESB_EEEEESI_SJ_SI_SJ_NS1G_6fusion15FusionCallbacksIS1K_NS1P_17LinearCombinationISI_fSI_fLNS_15FloatRoundStyleE2EEESH_S1O_JEEENS4_5SM1004TMEM4LOAD26SM100_TMEM_LOAD_32dp32b64xES13_NS14_INS15_ILi2ELi4ELi3EEES18_NSW_INS5_IJS19_S1M_EEENS5_IJS1M_SB_EEEEEEENS4_39AutoVectorizingCopyWithAssumedAlignmentILi128EEENS4_14SM90_TMA_STOREES23_S25_S25_EEEvvEEEEvNT_6ParamsE)
        /*0044*/ 	.word	0x00000000
.L_30:


//--------------------- .nv.compat                --------------------------
	.section	.nv.compat,"",@"SHT_CUDA_COMPAT_INFO"
	.align	4
        /*0000*/ 	.byte	0x02, 0x09, 0x01, 0x00, 0x02, 0x02, 0x02, 0x00, 0x02, 0x05, 0x05, 0x00, 0x03, 0x07, 0x01, 0x01
        /*0010*/ 	.byte	0x02, 0x03, 0x01, 0x00, 0x02, 0x06, 0x01, 0x00, 0x04, 0x0b, 0x08, 0x00, 0x09, 0x00, 0x00, 0x00
        /*0020*/ 	.byte	0x00, 0x00, 0x00, 0x00


//--------------------- .nv.info._ZN7cutlass13device_kernelINS_4gemm6kernel13GemmUniversalIN4cute5tupleIJiiiiEEENS1_10collective13CollectiveMmaINS1_35MainloopSm100TmaUmmaWarpSpecializedILi5ELi2ELi2ENS5_IJNS4_1CILi1EEESB_SB_EEEEENS5_IJNSA_ILi128EEENSA_ILi256EEENSA_ILi32EEEEEENS_12float_e4m3_tENS5_IJlSB_lEEESI_SJ_NS4_8TiledMMAINS4_8MMA_AtomIJNS4_10MMA_TraitsINS4_19SM100_MMA_F8F6F4_SSEJSI_SI_fSE_SF_NS4_17integral_constantINS4_4UMMA5MajorELSQ_0EEESR_NSO_INSP_7ScaleInELSS_0EEEST_EEEEEENS4_6LayoutISC_NS5_IJNSA_ILi0EEESX_SX_EEEEENS5_IJNS4_10UnderscoreES10_S10_EEEEENS4_13SM90_TMA_LOADENS4_14ComposedLayoutINS4_7SwizzleILi1ELi4ELi3EEENS4_18smem_ptr_flag_bitsILi8EEENSW_INS5_IJNSA_ILi8EEESG_EEENS5_IJSG_SB_EEEEEEEvNS4_8identityES13_S1D_vS1E_EENS_8epilogue10collective18CollectiveEpilogueINS1G_23Sm100TmaWarpSpecializedILi4ELi2ELi64ELb0ELb0EEEJSH_NS5_IJNSW_ISE_SB_EENSW_INSA_ILi64EEESB_EEEEESI_SJ_SI_SJ_NS1G_6fusion15FusionCallbacksIS1K_NS1P_17LinearCombinationISI_fSI_fLNS_15FloatRoundStyleE2EEESH_S1O_JEEENS4_5SM1004TMEM4LOAD26SM100_TMEM_LOAD_32dp32b64xES13_NS14_INS15_ILi2ELi4ELi3EEES18_NSW_INS5_IJS19_S1M_EEENS5_IJS1M_SB_EEEEEEENS4_39AutoVectorizingCopyWithAssumedAlignmentILi128EEENS4_14SM90_TMA_STOREES23_S25_S25_EEEvvEEEEvNT_6ParamsE --------------------------
	.section	.nv.info._ZN7cutlass13device_kernelINS_4gemm6kernel13GemmUniversalIN4cute5tupleIJiiiiEEENS1_10collective13CollectiveMmaINS1_35MainloopSm100TmaUmmaWarpSpecializedILi5ELi2ELi2ENS5_IJNS4_1CILi1EEESB_SB_EEEEENS5_IJNSA_ILi128EEENSA_ILi256EEENSA_ILi32EEEEEENS_12float_e4m3_tENS5_IJlSB_lEEESI_SJ_NS4_8TiledMMAINS4_8MMA_AtomIJNS4_10MMA_TraitsINS4_19SM100_MMA_F8F6F4_SSEJSI_SI_fSE_SF_NS4_17integral_constantINS4_4UMMA5MajorELSQ_0EEESR_NSO_INSP_7ScaleInELSS_0EEEST_EEEEEENS4_6LayoutISC_NS5_IJNSA_ILi0EEESX_SX_EEEEENS5_IJNS4_10UnderscoreES10_S10_EEEEENS4_13SM90_TMA_LOADENS4_14ComposedLayoutINS4_7SwizzleILi1ELi4ELi3EEENS4_18smem_ptr_flag_bitsILi8EEENSW_INS5_IJNSA_ILi8EEESG_EEENS5_IJSG_SB_EEEEEEEvNS4_8identityES13_S1D_vS1E_EENS_8epilogue10collective18CollectiveEpilogueINS1G_23Sm100TmaWarpSpecializedILi4ELi2ELi64ELb0ELb0EEEJSH_NS5_IJNSW_ISE_SB_EENSW_INSA_ILi64EEESB_EEEEESI_SJ_SI_SJ_NS1G_6fusion15FusionCallbacksIS1K_NS1P_17LinearCombinationISI_fSI_fLNS_15FloatRoundStyleE2EEESH_S1O_JEEENS4_5SM1004TMEM4LOAD26SM100_TMEM_LOAD_32dp32b64xES13_NS14_INS15_ILi2ELi4ELi3EEES18_NSW_INS5_IJS19_S1M_EEENS5_IJS1M_SB_EEEEEEENS4_39AutoVectorizingCopyWithAssumedAlignmentILi128EEENS4_14SM90_TMA_STOREES23_S25_S25_EEEvvEEEEvNT_6ParamsE,"",@"SHT_CUDA_INFO"
	.sectionflags	@""
	.align	4


	//----- nvinfo : EIATTR_CUDA_API_VERSION
	.align		4
        /*0000*/ 	.byte	0x04, 0x37
        /*0002*/ 	.short	(.L_32 - .L_31)
.L_31:
        /*0004*/ 	.word	0x00000082


	//----- nvinfo : EIATTR_KPARAM_INFO
	.align		4
.L_32:
        /*0008*/ 	.byte	0x04, 0x17
        /*000a*/ 	.short	(.L_34 - .L_33)
.L_33:
        /*000c*/ 	.word	0x00000000
        /*0010*/ 	.short	0x0000
        /*0012*/ 	.short	0x0000
        /*0014*/ 	.byte	0x00, 0xf0, 0x01, 0x20


	//----- nvinfo : EIATTR_AT_ENTRY_FRAGMENTS
	.align		4
.L_34:
        /*0018*/ 	.byte	0x04, 0x4f
        /*001a*/ 	.short	(.L_36 - .L_35)


	//   ....[0]....
.L_35:
        /*001c*/ 	.word	0x00000006


	//----- nvinfo : EIATTR_RESERVED_SMEM_USED
	.align		4
.L_36:
        /*0020*/ 	.byte	0x01, 0x41
	.zero		2


	//----- nvinfo : EIATTR_SPARSE_MMA_MASK
	.align		4
        /*0024*/ 	.byte	0x03, 0x50
        /*0026*/ 	.short	0x0000


	//----- nvinfo : EIATTR_TCGEN05_1CTA_USED
	.align		4
        /*0028*/ 	.byte	0x01, 0x51
	.zero		2


	//----- nvinfo : EIATTR_MAXREG_COUNT
	.align		4
        /*002c*/ 	.byte	0x03, 0x1b
        /*002e*/ 	.short	0x00ff


	//----- nvinfo : EIATTR_NUM_BARRIERS
	.align		4
        /*0030*/ 	.byte	0x02, 0x4c
        /*0032*/ 	.byte	0x07
	.zero		1


	//----- nvinfo : EIATTR_EXTERNS
	.align		4
        /*0034*/ 	.byte	0x04, 0x0f
        /*0036*/ 	.short	(.L_38 - .L_37)


	//   ....[0]....
	.align		4
.L_37:
        /*0038*/ 	.word	index@(__assertfail)


	//----- nvinfo : EIATTR_MERCURY_ISA_VERSION
	.align		4
.L_38:
        /*003c*/ 	.byte	0x03, 0x5f
        /*003e*/ 	.short	0x0101


	//----- nvinfo : EIATTR_INT_WARP_WIDE_INSTR_OFFSETS
	.align		4
        /*0040*/ 	.byte	0x04, 0x31
        /*0042*/ 	.short	(.L_40 - .L_39)


	//   ....[0]....
.L_39:
        /*0044*/ 	.word	0x00001dc0


	//   ....[1]....
        /*0048*/ 	.word	0x00003630


	//   ....[2]....
        /*004c*/ 	.word	0x00003650


	//   ....[3]....
        /*0050*/ 	.word	0x00003680


	//   ....[4]....
        /*0054*/ 	.word	0x00003fc0


	//   ....[5]....
        /*0058*/ 	.word	0x00004030


	//   ....[6]....
        /*005c*/ 	.word	0x00004110


	//   ....[7]....
        /*0060*/ 	.word	0x00004190


	//   ....[8]....
        /*0064*/ 	.word	0x000042a0


	//   ....[9]....
        /*0068*/ 	.word	0x00004330


	//   ....[10]....
        /*006c*/ 	.word	0x00004510


	//   ....[11]....
        /*0070*/ 	.word	0x00004670


	//----- nvinfo : EIATTR_COOP_GROUP_MASK_REGIDS
	.align		4
.L_40:
        /*0074*/ 	.byte	0x04, 0x29
        /*0076*/ 	.short	(.L_42 - .L_41)


	//   ....[0]....
.L_41:
        /*0078*/ 	.word	0xffffffff


	//   ....[1]....
        /*007c*/ 	.word	0xffffffff


	//   ....[2]....
        /*0080*/ 	.word	0xffffffff


	//   ....[3]....
        /*0084*/ 	.word	0xffffffff


	//   ....[4]....
        /*0088*/ 	.word	0xffffffff


	//   ....[5]....
        /*008c*/ 	.word	0xffffffff


	//   ....[6]....
        /*0090*/ 	.word	0xffffffff


	//   ....[7]....
        /*0094*/ 	.word	0xffffffff


	//   ....[8]....
        /*0098*/ 	.word	0xffffffff


	//   ....[9]....
        /*009c*/ 	.word	0xffffffff


	//   ....[10]....
        /*00a0*/ 	.word	0xffffffff


	//   ....[11]....
        /*00a4*/ 	.word	0xffffffff


	//   ....[12]....
        /*00a8*/ 	.word	0xffffffff


	//----- nvinfo : EIATTR_COOP_GROUP_INSTR_OFFSETS
	.align		4
.L_42:
        /*00ac*/ 	.byte	0x04, 0x28
        /*00ae*/ 	.short	(.L_44 - .L_43)


	//   ....[0]....
.L_43:
        /*00b0*/ 	.word	0x00000090


	//   ....[1]....
        /*00b4*/ 	.word	0x000004d0


	//   ....[2]....
        /*00b8*/ 	.word	0x00000660


	//   ....[3]....
        /*00bc*/ 	.word	0x00000800


	//   ....[4]....
        /*00c0*/ 	.word	0x00000900


	//   ....[5]....
        /*00c4*/ 	.word	0x00000a70


	//   ....[6]....
        /*00c8*/ 	.word	0x00000bd0


	//   ....[7]....
        /*00cc*/ 	.word	0x00001ca0


	//   ....[8]....
        /*00d0*/ 	.word	0x00002b10


	//   ....[9]....
        /*00d4*/ 	.word	0x00002d20


	//   ....[10]....
        /*00d8*/ 	.word	0x00002d50


	//   ....[11]....
        /*00dc*/ 	.word	0x00003510


	//   ....[12]....
        /*00e0*/ 	.word	0x00003740


	//----- nvinfo : EIATTR_VRC_CTA_INIT_COUNT
	.align		4
.L_44:
        /*00e4*/ 	.byte	0x02, 0x4a
        /*00e6*/ 	.byte	0x80
	.zero		1


	//----- nvinfo : EIATTR_SYSCALL_OFFSETS
	.align		4
        /*00e8*/ 	.byte	0x04, 0x46
        /*00ea*/ 	.short	(.L_46 - .L_45)


	//   ....[0]....
.L_45:
        /*00ec*/ 	.word	0x000050e0


	//   ....[1]....
        /*00f0*/ 	.word	0x00005220


	//   ....[2]....
        /*00f4*/ 	.word	0x00005a80


	//   ....[3]....
        /*00f8*/ 	.word	0x000070a0


	//   ....[4]....
        /*00fc*/ 	.word	0x00008650


	//   ....[5]....
        /*0100*/ 	.word	0x00009c20


	//----- nvinfo : EIATTR_MBARRIER_INSTR_OFFSETS
	.align		4
.L_46:
        /*0104*/ 	.byte	0x04, 0x39
        /*0106*/ 	.short	(.L_48 - .L_47)


	//   ....[0]....
.L_47:
        /*0108*/ 	.word	0x000005b0
        /*010c*/ 	.word	0x000000ff
        /*0110*/ 	.word	0x00000000
        /*0114*/ 	.short	0x0100
        /*0116*/ 	.byte	0x05
	.zero		1


	//   ....[1]....
        /*0118*/ 	.word	0x000005c0
        /*011c*/ 	.word	0x000000ff
        /*0120*/ 	.word	0x00000028
        /*0124*/ 	.short	0x0100
        /*0126*/ 	.byte	0x05
	.zero		1


	//   ....[2]....
        /*0128*/ 	.word	0x000005d0
        /*012c*/ 	.word	0x000000ff
        /*0130*/ 	.word	0x00000008
        /*0134*/ 	.short	0x0100
        /*0136*/ 	.byte	0x05
	.zero		1


	//   ....[3]....
        /*0138*/ 	.word	0x000005e0
        /*013c*/ 	.word	0x000000ff
        /*0140*/ 	.word	0x00000030
        /*0144*/ 	.short	0x0100
        /*0146*/ 	.byte	0x05
	.zero		1


	//   ....[4]....
        /*0148*/ 	.word	0x000005f0
        /*014c*/ 	.word	0x000000ff
        /*0150*/ 	.word	0x00000010
        /*0154*/ 	.short	0x0100
        /*0156*/ 	.byte	0x05
	.zero		1


	//   ....[5]....
        /*0158*/ 	.word	0x00000600
        /*015c*/ 	.word	0x000000ff
        /*0160*/ 	.word	0x00000038
        /*0164*/ 	.short	0x0100
        /*0166*/ 	.byte	0x05
	.zero		1


	//   ....[6]....
        /*0168*/ 	.word	0x00000610
        /*016c*/ 	.word	0x000000ff
        /*0170*/ 	.word	0x00000018
        /*0174*/ 	.short	0x0100
        /*0176*/ 	.byte	0x05
	.zero		1


	//   ....[7]....
        /*0178*/ 	.word	0x00000620
        /*017c*/ 	.word	0x000000ff
        /*0180*/ 	.word	0x00000040
        /*0184*/ 	.short	0x0100
        /*0186*/ 	.byte	0x05
	.zero		1


	//   ....[8]....
        /*0188*/ 	.word	0x00000630
        /*018c*/ 	.word	0x000000ff
        /*0190*/ 	.word	0x00000020
        /*0194*/ 	.short	0x0100
        /*0196*/ 	.byte	0x05
	.zero		1


	//   ....[9]....
        /*0198*/ 	.word	0x00000640
        /*019c*/ 	.word	0x000000ff
        /*01a0*/ 	.word	0x00000048
        /*01a4*/ 	.short	0x0100
        /*01a6*/ 	.byte	0x05
	.zero		1


	//   ....[10]....
        /*01a8*/ 	.word	0x00000770
        /*01ac*/ 	.word	0x000000ff
        /*01b0*/ 	.word	0x00000050
        /*01b4*/ 	.short	0x0100
        /*01b6*/ 	.byte	0x07
	.zero		1


	//   ....[11]....
        /*01b8*/ 	.word	0x00000780
        /*01bc*/ 	.word	0x000000ff
        /*01c0*/ 	.word	0x00000070
        /*01c4*/ 	.short	0x0100
        /*01c6*/ 	.byte	0x07
	.zero		1


	//   ....[12]....
        /*01c8*/ 	.word	0x00000790
        /*01cc*/ 	.word	0x000000ff
        /*01d0*/ 	.word	0x00000058
        /*01d4*/ 	.short	0x0100
        /*01d6*/ 	.byte	0x07
	.zero		1


	//   ....[13]....
        /*01d8*/ 	.word	0x000007a0
        /*01dc*/ 	.word	0x000000ff
        /*01e0*/ 	.word	0x00000078
        /*01e4*/ 	.short	0x0100
        /*01e6*/ 	.byte	0x07
	.zero		1


	//   ....[14]....
        /*01e8*/ 	.word	0x000007b0
        /*01ec*/ 	.word	0x000000ff
        /*01f0*/ 	.word	0x00000060
        /*01f4*/ 	.short	0x0100
        /*01f6*/ 	.byte	0x07
	.zero		1


	//   ....[15]....
        /*01f8*/ 	.word	0x000007c0
        /*01fc*/ 	.word	0x000000ff
        /*0200*/ 	.word	0x00000080
        /*0204*/ 	.short	0x0100
        /*0206*/ 	.byte	0x07
	.zero		1


	//   ....[16]....
        /*0208*/ 	.word	0x000007d0
        /*020c*/ 	.word	0x000000ff
        /*0210*/ 	.word	0x00000068
        /*0214*/ 	.short	0x0100
        /*0216*/ 	.byte	0x07
	.zero		1


	//   ....[17]....
        /*0218*/ 	.word	0x000007e0
        /*021c*/ 	.word	0x000000ff
        /*0220*/ 	.word	0x00000088
        /*0224*/ 	.short	0x0100
        /*0226*/ 	.byte	0x07
	.zero		1


	//   ....[18]....
        /*0228*/ 	.word	0x000008d0
        /*022c*/ 	.word	0x000000ff
        /*0230*/ 	.word	0x00000090
        /*0234*/ 	.short	0x0100
        /*0236*/ 	.byte	0x05
	.zero		1


	//   ....[19]....
        /*0238*/ 	.word	0x000008e0
        /*023c*/ 	.word	0x000000ff
        /*0240*/ 	.word	0x00000098
        /*0244*/ 	.short	0x0100
        /*0246*/ 	.byte	0x05
	.zero		1


	//   ....[20]....
        /*0248*/ 	.word	0x00000a20
        /*024c*/ 	.word	0x000000ff
        /*0250*/ 	.word	0x000000a0
        /*0254*/ 	.short	0x0100
        /*0256*/ 	.byte	0x05
	.zero		1


	//   ....[21]....
        /*0258*/ 	.word	0x00000a30
        /*025c*/ 	.word	0x000000ff
        /*0260*/ 	.word	0x000000b0
        /*0264*/ 	.short	0x0100
        /*0266*/ 	.byte	0x05
	.zero		1


	//   ....[22]....
        /*0268*/ 	.word	0x00000a40
        /*026c*/ 	.word	0x000000ff
        /*0270*/ 	.word	0x000000a8
        /*0274*/ 	.short	0x0100
        /*0276*/ 	.byte	0x05
	.zero		1


	//   ....[23]....
        /*0278*/ 	.word	0x00000a50
        /*027c*/ 	.word	0x000000ff
        /*0280*/ 	.word	0x000000b8
        /*0284*/ 	.short	0x0100
        /*0286*/ 	.byte	0x05
	.zero		1


	//   ....[24]....
        /*0288*/ 	.word	0x00000b80
        /*028c*/ 	.word	0x000000ff
        /*0290*/ 	.word	0x000000c0
        /*0294*/ 	.short	0x0100
        /*0296*/ 	.byte	0x07
	.zero		1


	//   ....[25]....
        /*0298*/ 	.word	0x00000b90
        /*029c*/ 	.word	0x000000ff
        /*02a0*/ 	.word	0x000000d0
        /*02a4*/ 	.short	0x0100
        /*02a6*/ 	.byte	0x07
	.zero		1


	//   ....[26]....
        /*02a8*/ 	.word	0x00000ba0
        /*02ac*/ 	.word	0x000000ff
        /*02b0*/ 	.word	0x000000c8
        /*02b4*/ 	.short	0x0100
        /*02b6*/ 	.byte	0x07
	.zero		1


	//   ....[27]....
        /*02b8*/ 	.word	0x00000bb0
        /*02bc*/ 	.word	0x000000ff
        /*02c0*/ 	.word	0x000000d8
        /*02c4*/ 	.short	0x0100
        /*02c6*/ 	.byte	0x07
	.zero		1


	//   ....[28]....
        /*02c8*/ 	.word	0x00000ca0
        /*02cc*/ 	.word	0x000000ff
        /*02d0*/ 	.word	0x000000e0
        /*02d4*/ 	.short	0x0100
        /*02d6*/ 	.byte	0x05
	.zero		1


	//   ....[29]....
        /*02d8*/ 	.word	0x00000cb0
        /*02dc*/ 	.word	0x000000ff
        /*02e0*/ 	.word	0x000000f0
        /*02e4*/ 	.short	0x0100
        /*02e6*/ 	.byte	0x05
	.zero		1


	//   ....[30]....
        /*02e8*/ 	.word	0x00000cc0
        /*02ec*/ 	.word	0x000000ff
        /*02f0*/ 	.word	0x000000e8
        /*02f4*/ 	.short	0x0100
        /*02f6*/ 	.byte	0x05
	.zero		1


	//   ....[31]....
        /*02f8*/ 	.word	0x00000cd0
        /*02fc*/ 	.word	0x000000ff
        /*0300*/ 	.word	0x000000f8
        /*0304*/ 	.short	0x0100
        /*0306*/ 	.byte	0x05
	.zero		1


	//   ....[32]....
        /*0308*/ 	.word	0x000015a0
        /*030c*/ 	.word	0x00000003
        /*0310*/ 	.word	0x000000f0
        /*0314*/ 	.short	0x010a
        /*0316*/ 	.byte	0xff
	.zero		1


	//   ....[33]....
        /*0318*/ 	.word	0x000015d0
        /*031c*/ 	.word	0x00000003
        /*0320*/ 	.word	0x000000e0
        /*0324*/ 	.short	0x0101
        /*0326*/ 	.byte	0xff
	.zero		1


	//   ....[34]....
        /*0328*/ 	.word	0x000016a0
        /*032c*/ 	.word	0x000000ff
        /*0330*/ 	.word	0x00000028
        /*0334*/ 	.short	0x010a
        /*0336*/ 	.byte	0x08
	.zero		1


	//   ....[35]....
        /*0338*/ 	.word	0x00001740
        /*033c*/ 	.word	0x000000ff
        /*0340*/ 	.word	0x00000028
        /*0344*/ 	.short	0x010a
        /*0346*/ 	.byte	0x21
	.zero		1


	//   ....[36]....
        /*0348*/ 	.word	0x00001890
        /*034c*/ 	.word	0x000000ff
        /*0350*/ 	.word	0x00000028
        /*0354*/ 	.short	0x010a
        /*0356*/ 	.byte	0x08
	.zero		1


	//   ....[37]....
        /*0358*/ 	.word	0x000019a0
        /*035c*/ 	.word	0x000000ff
        /*0360*/ 	.word	0x00000098
        /*0364*/ 	.short	0x0101
        /*0366*/ 	.byte	0x04
	.zero		1


	//   ....[38]....
        /*0368*/ 	.word	0x000019c0
        /*036c*/ 	.word	0x000000ff
        /*0370*/ 	.word	0x00000028
        /*0374*/ 	.short	0x010a
        /*0376*/ 	.byte	0x08
	.zero		1


	//   ....[39]....
        /*0378*/ 	.word	0x00001a40
        /*037c*/ 	.word	0x000000ff
        /*0380*/ 	.word	0x00000028
        /*0384*/ 	.short	0x010a
        /*0386*/ 	.byte	0x11
	.zero		1


	//   ....[40]....
        /*0388*/ 	.word	0x00001b90
        /*038c*/ 	.word	0x000000ff
        /*0390*/ 	.word	0x00000028
        /*0394*/ 	.short	0x010a
        /*0396*/ 	.byte	0x08
	.zero		1


	//   ....[41]....
        /*0398*/ 	.word	0x00001cd0
        /*039c*/ 	.word	0x00000002
        /*03a0*/ 	.word	0x000000a0
        /*03a4*/ 	.short	0x010a
        /*03a6*/ 	.byte	0xff
	.zero		1


	//   ....[42]....
        /*03a8*/ 	.word	0x00001d90
        /*03ac*/ 	.word	0x00000002
        /*03b0*/ 	.word	0x00000000
        /*03b4*/ 	.short	0x0101
        /*03b6*/ 	.byte	0xff
	.zero		1


	//   ....[43]....
        /*03b8*/ 	.word	0x000022f0
        /*03bc*/ 	.word	0x000000ff
        /*03c0*/ 	.word	0x00000000
        /*03c4*/ 	.short	0x010a
        /*03c6*/ 	.byte	0x05
	.zero		1


	//   ....[44]....
        /*03c8*/ 	.word	0x00002380
        /*03cc*/ 	.word	0x000000ff
        /*03d0*/ 	.word	0x00000000
        /*03d4*/ 	.short	0x010a
        /*03d6*/ 	.byte	0x05
	.zero		1


	//   ....[45]....
        /*03d8*/ 	.word	0x00002410
        /*03dc*/ 	.word	0x000000ff
        /*03e0*/ 	.word	0x00000000
        /*03e4*/ 	.short	0x010a
        /*03e6*/ 	.byte	0x05
	.zero		1


	//   ....[46]....
        /*03e8*/ 	.word	0x000024a0
        /*03ec*/ 	.word	0x000000ff
        /*03f0*/ 	.word	0x00000000
        /*03f4*/ 	.short	0x010a
        /*03f6*/ 	.byte	0x05
	.zero		1


	//   ....[47]....
        /*03f8*/ 	.word	0x00002540
        /*03fc*/ 	.word	0x00000000
        /*0400*/ 	.word	0x00000000
        /*0404*/ 	.short	0x010a
        /*0406*/ 	.byte	0xff
	.zero		1


	//   ....[48]....
        /*0408*/ 	.word	0x00002660
        /*040c*/ 	.word	0x00000000
        /*0410*/ 	.word	0x000000e0
        /*0414*/ 	.short	0x010a
        /*0416*/ 	.byte	0xff
	.zero		1


	//   ....[49]....
        /*0418*/ 	.word	0x000026c0
        /*041c*/ 	.word	0x00000004
        /*0420*/ 	.word	0x00000000
        /*0424*/ 	.short	0x0101
        /*0426*/ 	.byte	0xff
	.zero		1


	//   ....[50]....
        /*0428*/ 	.word	0x000026e0
        /*042c*/ 	.word	0x000000ff
        /*0430*/ 	.word	0x000000b0
        /*0434*/ 	.short	0x010a
        /*0436*/ 	.byte	0x05
	.zero		1


	//   ....[51]....
        /*0438*/ 	.word	0x00002800
        /*043c*/ 	.word	0x00000000
        /*0440*/ 	.word	0x000000a0
        /*0444*/ 	.short	0x010a
        /*0446*/ 	.byte	0xff
	.zero		1


	//   ....[52]....
        /*0448*/ 	.word	0x00002910
        /*044c*/ 	.word	0x00000000
        /*0450*/ 	.word	0x00000000
        /*0454*/ 	.short	0x0101
        /*0456*/ 	.byte	0xff
	.zero		1


	//   ....[53]....
        /*0458*/ 	.word	0x000029a0
        /*045c*/ 	.word	0x000000ff
        /*0460*/ 	.word	0x000000b0
        /*0464*/ 	.short	0x0106
        /*0466*/ 	.byte	0x05
	.zero		1


	//   ....[54]....
        /*0468*/ 	.word	0x000029c0
        /*046c*/ 	.word	0x000000ff
        /*0470*/ 	.word	0x000000b0
        /*0474*/ 	.short	0x010a
        /*0476*/ 	.byte	0x05
	.zero		1


	//   ....[55]....
        /*0478*/ 	.word	0x00002a50
        /*047c*/ 	.word	0x000000ff
        /*0480*/ 	.word	0x000000b0
        /*0484*/ 	.short	0x0106
        /*0486*/ 	.byte	0x04
	.zero		1


	//   ....[56]....
        /*0488*/ 	.word	0x00002a90
        /*048c*/ 	.word	0x00000000
        /*0490*/ 	.word	0x000000b0
        /*0494*/ 	.short	0x010a
        /*0496*/ 	.byte	0xff
	.zero		1


	//   ....[57]....
        /*0498*/ 	.word	0x00002f70
        /*049c*/ 	.word	0x00000000
        /*04a0*/ 	.word	0x000000a0
        /*04a4*/ 	.short	0x010a
        /*04a6*/ 	.byte	0xff
	.zero		1


	//   ....[58]....
        /*04a8*/ 	.word	0x00003070
        /*04ac*/ 	.word	0x00000003
        /*04b0*/ 	.word	0x00000000
        /*04b4*/ 	.short	0x0101
        /*04b6*/ 	.byte	0xff
	.zero		1


	//   ....[59]....
        /*04b8*/ 	.word	0x00003080
        /*04bc*/ 	.word	0x000000ff
        /*04c0*/ 	.word	0x00000000
        /*04c4*/ 	.short	0x010a
        /*04c6*/ 	.byte	0x04
	.zero		1


	//   ....[60]....
        /*04c8*/ 	.word	0x000030a0
        /*04cc*/ 	.word	0x000000ff
        /*04d0*/ 	.word	0x000000d0
        /*04d4*/ 	.short	0x010a
        /*04d6*/ 	.byte	0x09
	.zero		1


	//   ....[61]....
        /*04d8*/ 	.word	0x00003180
        /*04dc*/ 	.word	0x000000ff
        /*04e0*/ 	.word	0x00000000
        /*04e4*/ 	.short	0x010a
        /*04e6*/ 	.byte	0x07
	.zero		1


	//   ....[62]....
        /*04e8*/ 	.word	0x000032b0
        /*04ec*/ 	.word	0x000000ff
        /*04f0*/ 	.word	0x00000000
        /*04f4*/ 	.short	0x010a
        /*04f6*/ 	.byte	0x04
	.zero		1


	//   ....[63]....
        /*04f8*/ 	.word	0x00003460
        /*04fc*/ 	.word	0x000000ff
        /*0500*/ 	.word	0x00000000
        /*0504*/ 	.short	0x010a
        /*0506*/ 	.byte	0x05
	.zero		1


	//   ....[64]....
        /*0508*/ 	.word	0x000034f0
        /*050c*/ 	.word	0x000000ff
        /*0510*/ 	.word	0x00000000
        /*0514*/ 	.short	0x010a
        /*0516*/ 	.byte	0x07
	.zero		1


	//   ....[65]....
        /*0518*/ 	.word	0x00003970
        /*051c*/ 	.word	0x00000000
        /*0520*/ 	.word	0x000000a0
        /*0524*/ 	.short	0x010a
        /*0526*/ 	.byte	0xff
	.zero		1


	//   ....[66]....
        /*0528*/ 	.word	0x00003a30
        /*052c*/ 	.word	0x00000000
        /*0530*/ 	.word	0x00000000
        /*0534*/ 	.short	0x0101
        /*0536*/ 	.byte	0xff
	.zero		1


	//   ....[67]....
        /*0538*/ 	.word	0x00003d50
        /*053c*/ 	.word	0x000000ff
        /*0540*/ 	.word	0x00000098
        /*0544*/ 	.short	0x010a
        /*0546*/ 	.byte	0x07
	.zero		1


	//   ....[68]....
        /*0548*/ 	.word	0x00003f40
        /*054c*/ 	.word	0x000000ff
        /*0550*/ 	.word	0x00000070
        /*0554*/ 	.short	0x010a
        /*0556*/ 	.byte	0x07
	.zero		1


	//   ....[69]....
        /*0558*/ 	.word	0x000040b0
        /*055c*/ 	.word	0x000000ff
        /*0560*/ 	.word	0x00000050
        /*0564*/ 	.short	0x010b
        /*0566*/ 	.byte	0x07
	.zero		1


	//   ....[70]....
        /*0568*/ 	.word	0x000040c0
        /*056c*/ 	.word	0x000000ff
        /*0570*/ 	.word	0x00000000
        /*0574*/ 	.short	0x0101
        /*0576*/ 	.byte	0x08
	.zero		1


	//   ....[71]....
        /*0578*/ 	.word	0x000040e0
        /*057c*/ 	.word	0x000000ff
        /*0580*/ 	.word	0x00000078
        /*0584*/ 	.short	0x010a
        /*0586*/ 	.byte	0x07
	.zero		1


	//   ....[72]....
        /*0588*/ 	.word	0x00004240
        /*058c*/ 	.word	0x000000ff
        /*0590*/ 	.word	0x00000058
        /*0594*/ 	.short	0x010b
        /*0596*/ 	.byte	0x07
	.zero		1


	//   ....[73]....
        /*0598*/ 	.word	0x00004250
        /*059c*/ 	.word	0x000000ff
        /*05a0*/ 	.word	0x00000000
        /*05a4*/ 	.short	0x0101
        /*05a6*/ 	.byte	0x08
	.zero		1


	//   ....[74]....
        /*05a8*/ 	.word	0x00004260
        /*05ac*/ 	.word	0x000000ff
        /*05b0*/ 	.word	0x00000080
        /*05b4*/ 	.short	0x010a
        /*05b6*/ 	.byte	0x07
	.zero		1


	//   ....[75]....
        /*05b8*/ 	.word	0x00004400
        /*05bc*/ 	.word	0x000000ff
        /*05c0*/ 	.word	0x00000060
        /*05c4*/ 	.short	0x010b
        /*05c6*/ 	.byte	0x07
	.zero		1


	//   ....[76]....
        /*05c8*/ 	.word	0x00004470
        /*05cc*/ 	.word	0x000000ff
        /*05d0*/ 	.word	0x00000000
        /*05d4*/ 	.short	0x0101
        /*05d6*/ 	.byte	0x08
	.zero		1


	//   ....[77]....
        /*05d8*/ 	.word	0x000044a0
        /*05dc*/ 	.word	0x000000ff
        /*05e0*/ 	.word	0x00000088
        /*05e4*/ 	.short	0x010a
        /*05e6*/ 	.byte	0x07
	.zero		1


	//   ....[78]....
        /*05e8*/ 	.word	0x000046b0
        /*05ec*/ 	.word	0x000000ff
        /*05f0*/ 	.word	0x00000068
        /*05f4*/ 	.short	0x010b
        /*05f6*/ 	.byte	0x07
	.zero		1


	//   ....[79]....
        /*05f8*/ 	.word	0x000046d0
        /*05fc*/ 	.word	0x000000ff
        /*0600*/ 	.word	0x00000000
        /*0604*/ 	.short	0x0101
        /*0606*/ 	.byte	0x0d
	.zero		1


	//   ....[80]....
        /*0608*/ 	.word	0x00004700
        /*060c*/ 	.word	0x000000ff
        /*0610*/ 	.word	0x00000070
        /*0614*/ 	.short	0x010a
        /*0616*/ 	.byte	0x07
	.zero		1


	//   ....[81]....
        /*0618*/ 	.word	0x00004720
        /*061c*/ 	.word	0x000000ff
        /*0620*/ 	.word	0x00000078
        /*0624*/ 	.short	0x010a
        /*0626*/ 	.byte	0x07
	.zero		1


	//   ....[82]....
        /*0628*/ 	.word	0x00004740
        /*062c*/ 	.word	0x000000ff
        /*0630*/ 	.word	0x00000080
        /*0634*/ 	.short	0x010a
        /*0636*/ 	.byte	0x07
	.zero		1


	//   ....[83]....
        /*0638*/ 	.word	0x00004780
        /*063c*/ 	.word	0x00000000
        /*0640*/ 	.word	0x00000088
        /*0644*/ 	.short	0x010a
        /*0646*/ 	.byte	0xff
	.zero		1


	//   ....[84]....
        /*0648*/ 	.word	0x00004ab0
        /*064c*/ 	.word	0x00000000
        /*0650*/ 	.word	0x000000a0
        /*0654*/ 	.short	0x010a
        /*0656*/ 	.byte	0xff
	.zero		1


	//   ....[85]....
        /*0658*/ 	.word	0x00004bc0
        /*065c*/ 	.word	0x00000000
        /*0660*/ 	.word	0x00000000
        /*0664*/ 	.short	0x0101
        /*0666*/ 	.byte	0xff
	.zero		1


	//   ....[86]....
        /*0668*/ 	.word	0x00005620
        /*066c*/ 	.word	0x00000003
        /*0670*/ 	.word	0x00000050
        /*0674*/ 	.short	0x010a
        /*0676*/ 	.byte	0xff
	.zero		1


	//   ....[87]....
        /*0678*/ 	.word	0x00005660
        /*067c*/ 	.word	0x000000c1
        /*0680*/ 	.word	0x000000c0
        /*0684*/ 	.short	0x010a
        /*0686*/ 	.byte	0xff
	.zero		1


	//   ....[88]....
        /*0688*/ 	.word	0x00005790
        /*068c*/ 	.word	0x00000003
        /*0690*/ 	.word	0x00000050
        /*0694*/ 	.short	0x010a
        /*0696*/ 	.byte	0xff
	.zero		1


	//   ....[89]....
        /*0698*/ 	.word	0x000058f0
        /*069c*/ 	.word	0x00000000
        /*06a0*/ 	.word	0x00000000
        /*06a4*/ 	.short	0x0101
        /*06a6*/ 	.byte	0xff
	.zero		1


	//   ....[90]....
        /*06a8*/ 	.word	0x00005950
        /*06ac*/ 	.word	0x000000c1
        /*06b0*/ 	.word	0x000000c0
        /*06b4*/ 	.short	0x010a
        /*06b6*/ 	.byte	0xff
	.zero		1


	//   ....[91]....
        /*06b8*/ 	.word	0x00006d00
        /*06bc*/ 	.word	0x000000cc
        /*06c0*/ 	.word	0x00000050
        /*06c4*/ 	.short	0x010a
        /*06c6*/ 	.byte	0xff
	.zero		1


	//   ....[92]....
        /*06c8*/ 	.word	0x00006dd0
        /*06cc*/ 	.word	0x000000cc
        /*06d0*/ 	.word	0x00000050
        /*06d4*/ 	.short	0x010a
        /*06d6*/ 	.byte	0xff
	.zero		1


	//   ....[93]....
        /*06d8*/ 	.word	0x00006f10
        /*06dc*/ 	.word	0x00000003
        /*06e0*/ 	.word	0x00000000
        /*06e4*/ 	.short	0x0101
        /*06e6*/ 	.byte	0xff
	.zero		1


	//   ....[94]....
        /*06e8*/ 	.word	0x000082b0
        /*06ec*/ 	.word	0x00000000
        /*06f0*/ 	.word	0x00000050
        /*06f4*/ 	.short	0x010a
        /*06f6*/ 	.byte	0xff
	.zero		1


	//   ....[95]....
        /*06f8*/ 	.word	0x00008380
        /*06fc*/ 	.word	0x00000000
        /*0700*/ 	.word	0x00000050
        /*0704*/ 	.short	0x010a
        /*0706*/ 	.byte	0xff
	.zero		1


	//   ....[96]....
        /*0708*/ 	.word	0x000084e0
        /*070c*/ 	.word	0x00000000
        /*0710*/ 	.word	0x00000000
        /*0714*/ 	.short	0x0101
        /*0716*/ 	.byte	0xff
	.zero		1


	//   ....[97]....
        /*0718*/ 	.word	0x00009890
        /*071c*/ 	.word	0x00000000
        /*0720*/ 	.word	0x00000050
        /*0724*/ 	.short	0x010a
        /*0726*/ 	.byte	0xff
	.zero		1


	//   ....[98]....
        /*0728*/ 	.word	0x00009960
        /*072c*/ 	.word	0x00000000
        /*0730*/ 	.word	0x00000050
        /*0734*/ 	.short	0x010a
        /*0736*/ 	.byte	0xff
	.zero		1


	//   ....[99]....
        /*0738*/ 	.word	0x00009ac0
        /*073c*/ 	.word	0x00000000
        /*0740*/ 	.word	0x00000000
        /*0744*/ 	.short	0x0101
        /*0746*/ 	.byte	0xff
	.zero		1


	//   ....[100]....
        /*0748*/ 	.word	0x00009fb0
        /*074c*/ 	.word	0x000000ff
        /*0750*/ 	.word	0x00000000
        /*0754*/ 	.short	0x0101
        /*0756*/ 	.byte	0x05
	.zero		1


	//   ....[101]....
        /*0758*/ 	.word	0x0000af30
        /*075c*/ 	.word	0x00000003
        /*0760*/ 	.word	0x000000f0
        /*0764*/ 	.short	0x010a
        /*0766*/ 	.byte	0xff
	.zero		1


	//   ....[102]....
        /*0768*/ 	.word	0x0000af90
        /*076c*/ 	.word	0x00000002
        /*0770*/ 	.word	0x00000028
        /*0774*/ 	.short	0x010a
        /*0776*/ 	.byte	0xff
	.zero		1


	//   ....[103]....
        /*0778*/ 	.word	0x0000aff0
        /*077c*/ 	.word	0x00000002
        /*0780*/ 	.word	0x00000028
        /*0784*/ 	.short	0x010a
        /*0786*/ 	.byte	0xff
	.zero		1


	//   ....[104]....
        /*0788*/ 	.word	0x0000b040
        /*078c*/ 	.word	0x00000002
        /*0790*/ 	.word	0x000000a0
        /*0794*/ 	.short	0x010a
        /*0796*/ 	.byte	0xff
	.zero		1


	//   ....[105]....
        /*0798*/ 	.word	0x0000b0a0
        /*079c*/ 	.word	0x00000000
        /*07a0*/ 	.word	0x00000000
        /*07a4*/ 	.short	0x010a
        /*07a6*/ 	.byte	0xff
	.zero		1


	//   ....[106]....
        /*07a8*/ 	.word	0x0000b100
        /*07ac*/ 	.word	0x00000000
        /*07b0*/ 	.word	0x00000000
        /*07b4*/ 	.short	0x010a
        /*07b6*/ 	.byte	0xff
	.zero		1


	//   ....[107]....
        /*07b8*/ 	.word	0x0000b160
        /*07bc*/ 	.word	0x00000000
        /*07c0*/ 	.word	0x00000000
        /*07c4*/ 	.short	0x010a
        /*07c6*/ 	.byte	0xff
	.zero		1


	//   ....[108]....
        /*07c8*/ 	.word	0x0000b1c0
        /*07cc*/ 	.word	0x00000000
        /*07d0*/ 	.word	0x00000000
        /*07d4*/ 	.short	0x010a
        /*07d6*/ 	.byte	0xff
	.zero		1


	//   ....[109]....
        /*07d8*/ 	.word	0x0000b210
        /*07dc*/ 	.word	0x00000000
        /*07e0*/ 	.word	0x000000e0
        /*07e4*/ 	.short	0x010a
        /*07e6*/ 	.byte	0xff
	.zero		1


	//   ....[110]....
        /*07e8*/ 	.word	0x0000b270
        /*07ec*/ 	.word	0x00000000
        /*07f0*/ 	.word	0x000000b0
        /*07f4*/ 	.short	0x010a
        /*07f6*/ 	.byte	0xff
	.zero		1


	//   ....[111]....
        /*07f8*/ 	.word	0x0000b2c0
        /*07fc*/ 	.word	0x00000000
        /*0800*/ 	.word	0x000000a0
        /*0804*/ 	.short	0x010a
        /*0806*/ 	.byte	0xff
	.zero		1


	//   ....[112]....
        /*0808*/ 	.word	0x0000b320
        /*080c*/ 	.word	0x00000000
        /*0810*/ 	.word	0x000000b0
        /*0814*/ 	.short	0x010a
        /*0816*/ 	.byte	0xff
	.zero		1


	//   ....[113]....
        /*0818*/ 	.word	0x0000b370
        /*081c*/ 	.word	0x00000000
        /*0820*/ 	.word	0x000000a0
        /*0824*/ 	.short	0x010a
        /*0826*/ 	.byte	0xff
	.zero		1


	//   ....[114]....
        /*0828*/ 	.word	0x0000b3d0
        /*082c*/ 	.word	0x00000003
        /*0830*/ 	.word	0x000000d0
        /*0834*/ 	.short	0x010a
        /*0836*/ 	.byte	0xff
	.zero		1


	//   ....[115]....
        /*0838*/ 	.word	0x0000b430
        /*083c*/ 	.word	0x00000000
        /*0840*/ 	.word	0x00000000
        /*0844*/ 	.short	0x010a
        /*0846*/ 	.byte	0xff
	.zero		1


	//   ....[116]....
        /*0848*/ 	.word	0x0000b490
        /*084c*/ 	.word	0x00000000
        /*0850*/ 	.word	0x00000000
        /*0854*/ 	.short	0x010a
        /*0856*/ 	.byte	0xff
	.zero		1


	//   ....[117]....
        /*0858*/ 	.word	0x0000b4f0
        /*085c*/ 	.word	0x00000000
        /*0860*/ 	.word	0x00000000
        /*0864*/ 	.short	0x010a
        /*0866*/ 	.byte	0xff
	.zero		1


	//   ....[118]....
        /*0868*/ 	.word	0x0000b540
        /*086c*/ 	.word	0x00000000
        /*0870*/ 	.word	0x000000a0
        /*0874*/ 	.short	0x010a
        /*0876*/ 	.byte	0xff
	.zero		1


	//   ....[119]....
        /*0878*/ 	.word	0x0000b5a0
        /*087c*/ 	.word	0x00000000
        /*0880*/ 	.word	0x00000098
        /*0884*/ 	.short	0x010a
        /*0886*/ 	.byte	0xff
	.zero		1


	//   ....[120]....
        /*0888*/ 	.word	0x0000b600
        /*088c*/ 	.word	0x00000003
        /*0890*/ 	.word	0x00000070
        /*0894*/ 	.short	0x010a
        /*0896*/ 	.byte	0xff
	.zero		1


	//   ....[121]....
        /*0898*/ 	.word	0x0000b660
        /*089c*/ 	.word	0x00000003
        /*08a0*/ 	.word	0x00000078
        /*08a4*/ 	.short	0x010a
        /*08a6*/ 	.byte	0xff
	.zero		1


	//   ....[122]....
        /*08a8*/ 	.word	0x0000b6c0
        /*08ac*/ 	.word	0x00000003
        /*08b0*/ 	.word	0x00000080
        /*08b4*/ 	.short	0x010a
        /*08b6*/ 	.byte	0xff
	.zero		1


	//   ....[123]....
        /*08b8*/ 	.word	0x0000b720
        /*08bc*/ 	.word	0x00000003
        /*08c0*/ 	.word	0x00000088
        /*08c4*/ 	.short	0x010a
        /*08c6*/ 	.byte	0xff
	.zero		1


	//   ....[124]....
        /*08c8*/ 	.word	0x0000b780
        /*08cc*/ 	.word	0x00000000
        /*08d0*/ 	.word	0x00000070
        /*08d4*/ 	.short	0x010a
        /*08d6*/ 	.byte	0xff
	.zero		1


	//   ....[125]....
        /*08d8*/ 	.word	0x0000b7e0
        /*08dc*/ 	.word	0x00000000
        /*08e0*/ 	.word	0x00000078
        /*08e4*/ 	.short	0x010a
        /*08e6*/ 	.byte	0xff
	.zero		1


	//   ....[126]....
        /*08e8*/ 	.word	0x0000b840
        /*08ec*/ 	.word	0x00000000
        /*08f0*/ 	.word	0x00000080
        /*08f4*/ 	.short	0x010a
        /*08f6*/ 	.byte	0xff
	.zero		1


	//   ....[127]....
        /*08f8*/ 	.word	0x0000b890
        /*08fc*/ 	.word	0x00000000
        /*0900*/ 	.word	0x000000a0
        /*0904*/ 	.short	0x010a
        /*0906*/ 	.byte	0xff
	.zero		1


	//   ....[128]....
        /*0908*/ 	.word	0x0000b8e0
        /*090c*/ 	.word	0x00000003
        /*0910*/ 	.word	0x00000050
        /*0914*/ 	.short	0x010a
        /*0916*/ 	.byte	0xff
	.zero		1


	//   ....[129]....
        /*0918*/ 	.word	0x0000b930
        /*091c*/ 	.word	0x000000c1
        /*0920*/ 	.word	0x000000c0
        /*0924*/ 	.short	0x010a
        /*0926*/ 	.byte	0xff
	.zero		1


	//   ....[130]....
        /*0928*/ 	.word	0x0000b980
        /*092c*/ 	.word	0x000000cc
        /*0930*/ 	.word	0x00000050
        /*0934*/ 	.short	0x010a
        /*0936*/ 	.byte	0xff
	.zero		1


	//   ....[131]....
        /*0938*/ 	.word	0x0000b9d0
        /*093c*/ 	.word	0x00000000
        /*0940*/ 	.word	0x00000050
        /*0944*/ 	.short	0x010a
        /*0946*/ 	.byte	0xff
	.zero		1


	//   ....[132]....
        /*0948*/ 	.word	0x0000ba20
        /*094c*/ 	.word	0x00000000
        /*0950*/ 	.word	0x00000050
        /*0954*/ 	.short	0x010a
        /*0956*/ 	.byte	0xff
	.zero		1


	//----- nvinfo : EIATTR_NUM_MBARRIERS
	.align		4
.L_48:
        /*0958*/ 	.byte	0x03, 0x38
        /*095a*/ 	.short	0x0020


	//----- nvinfo : EIATTR_EXIT_INSTR_OFFSETS
	.align		4
        /*095c*/ 	.byte	0x04, 0x1c
        /*095e*/ 	.short	(.L_50 - .L_49)


	//   ....[0]....
.L_49:
        /*0960*/ 	.word	0x00002570


	//   ....[1]....
        /*0964*/ 	.word	0x00002a60


	//   ....[2]....
        /*0968*/ 	.word	0x00002ac0


	//   ....[3]....
        /*096c*/ 	.word	0x00003750


	//   ....[4]....
        /*0970*/ 	.word	0x000047b0


	//   ....[5]....
        /*0974*/ 	.word	0x000047f0


	//   ....[6]....
        /*0978*/ 	.word	0x0000af20


	//----- nvinfo : EIATTR_MAX_THREADS
	.align		4
.L_50:
        /*097c*/ 	.byte	0x04, 0x05
        /*097e*/ 	.short	(.L_52 - .L_51)
.L_51:
        /*0980*/ 	.word	0x00000100
        /*0984*/ 	.word	0x00000001
        /*0988*/ 	.word	0x00000001


	//----- nvinfo : EIATTR_CRS_STACK_SIZE
	.align		4
.L_52:
        /*098c*/ 	.byte	0x04, 0x1e
        /*098e*/ 	.short	(.L_54 - .L_53)
.L_53:
        /*0990*/ 	.word	0x00000000


	//----- nvinfo : EIATTR_CBANK_PARAM_SIZE
	.align		4
.L_54:
        /*0994*/ 	.byte	0x03, 0x19
        /*0996*/ 	.short	0x0800


	//----- nvinfo : EIATTR_PARAM_CBANK
	.align		4
        /*0998*/ 	.byte	0x04, 0x0a
        /*099a*/ 	.short	(.L_56 - .L_55)
	.align		4
.L_55:
        /*099c*/ 	.word	index@(.nv.constant0._ZN7cutlass13device_kernelINS_4gemm6kernel13GemmUniversalIN4cute5tupleIJiiiiEEENS1_10collective13CollectiveMmaINS1_35MainloopSm100TmaUmmaWarpSpecializedILi5ELi2ELi2ENS5_IJNS4_1CILi1EEESB_SB_EEEEENS5_IJNSA_ILi128EEENSA_ILi256EEENSA_ILi32EEEEEENS_12float_e4m3_tENS5_IJlSB_lEEESI_SJ_NS4_8TiledMMAINS4_8MMA_AtomIJNS4_10MMA_TraitsINS4_19SM100_MMA_F8F6F4_SSEJSI_SI_fSE_SF_NS4_17integral_constantINS4_4UMMA5MajorELSQ_0EEESR_NSO_INSP_7ScaleInELSS_0EEEST_EEEEEENS4_6LayoutISC_NS5_IJNSA_ILi0EEESX_SX_EEEEENS5_IJNS4_10UnderscoreES10_S10_EEEEENS4_13SM90_TMA_LOADENS4_14ComposedLayoutINS4_7SwizzleILi1ELi4ELi3EEENS4_18smem_ptr_flag_bitsILi8EEENSW_INS5_IJNSA_ILi8EEESG_EEENS5_IJSG_SB_EEEEEEEvNS4_8identityES13_S1D_vS1E_EENS_8epilogue10collective18CollectiveEpilogueINS1G_23Sm100TmaWarpSpecializedILi4ELi2ELi64ELb0ELb0EEEJSH_NS5_IJNSW_ISE_SB_EENSW_INSA_ILi64EEESB_EEEEESI_SJ_SI_SJ_NS1G_6fusion15FusionCallbacksIS1K_NS1P_17LinearCombinationISI_fSI_fLNS_15FloatRoundStyleE2EEESH_S1O_JEEENS4_5SM1004TMEM4LOAD26SM100_TMEM_LOAD_32dp32b64xES13_NS14_INS15_ILi2ELi4ELi3EEES18_NSW_INS5_IJS19_S1M_EEENS5_IJS1M_SB_EEEEEEENS4_39AutoVectorizingCopyWithAssumedAlignmentILi128EEENS4_14SM90_TMA_STOREES23_S25_S25_EEEvvEEEEvNT_6ParamsE)
        /*09a0*/ 	.short	0x0380
        /*09a2*/ 	.short	0x0800


	//----- nvinfo : EIATTR_SW_WAR
	.align		4
.L_56:
        /*09a4*/ 	.byte	0x04, 0x36
        /*09a6*/ 	.short	(.L_58 - .L_57)
.L_57:
        /*09a8*/ 	.word	0x00000008
.L_58:


//--------------------- .nv.callgraph             --------------------------
	.section	.nv.callgraph,"",@"SHT_CUDA_CALLGRAPH"
	.align	4
	.sectionentsize	8
	.align		4
        /*0000*/ 	.word	0x00000000
	.align		4
        /*0004*/ 	.word	0xffffffff
	.align		4
        /*0008*/ 	.word	index@(_ZN7cutlass13device_kernelINS_4gemm6kernel13GemmUniversalIN4cute5tupleIJiiiiEEENS1_10collective13CollectiveMmaINS1_35MainloopSm100TmaUmmaWarpSpecializedILi5ELi2ELi2ENS5_IJNS4_1CILi1EEESB_SB_EEEEENS5_IJNSA_ILi128EEENSA_ILi256EEENSA_ILi32EEEEEENS_12float_e4m3_tENS5_IJlSB_lEEESI_SJ_NS4_8TiledMMAINS4_8MMA_AtomIJNS4_10MMA_TraitsINS4_19SM100_MMA_F8F6F4_SSEJSI_SI_fSE_SF_NS4_17integral_constantINS4_4UMMA5MajorELSQ_0EEESR_NSO_INSP_7ScaleInELSS_0EEEST_EEEEEENS4_6LayoutISC_NS5_IJNSA_ILi0EEESX_SX_EEEEENS5_IJNS4_10UnderscoreES10_S10_EEEEENS4_13SM90_TMA_LOADENS4_14ComposedLayoutINS4_7SwizzleILi1ELi4ELi3EEENS4_18smem_ptr_flag_bitsILi8EEENSW_INS5_IJNSA_ILi8EEESG_EEENS5_IJSG_SB_EEEEEEEvNS4_8identityES13_S1D_vS1E_EENS_8epilogue10collective18CollectiveEpilogueINS1G_23Sm100TmaWarpSpecializedILi4ELi2ELi64ELb0ELb0EEEJSH_NS5_IJNSW_ISE_SB_EENSW_INSA_ILi64EEESB_EEEEESI_SJ_SI_SJ_NS1G_6fusion15FusionCallbacksIS1K_NS1P_17LinearCombinationISI_fSI_fLNS_15FloatRoundStyleE2EEESH_S1O_JEEENS4_5SM1004TMEM4LOAD26SM100_TMEM_LOAD_32dp32b64xES13_NS14_INS15_ILi2ELi4ELi3EEES18_NSW_INS5_IJS19_S1M_EEENS5_IJS1M_SB_EEEEEEENS4_39AutoVectorizingCopyWithAssumedAlignmentILi128EEENS4_14SM90_TMA_STOREES23_S25_S25_EEEvvEEEEvNT_6ParamsE)
	.align		4
        /*000c*/ 	.word	index@(__assertfail)
	.align		4
        /*0010*/ 	.word	0x00000000
	.align		4
        /*0014*/ 	.word	0xfffffffe
	.align		4
        /*0018*/ 	.word	0x00000000
	.align		4
        /*001c*/ 	.word	0xfffffffd
	.align		4
        /*0020*/ 	.word	0x00000000
	.align		4
        /*0024*/ 	.word	0xfffffffc


//--------------------- .nv.constant4             --------------------------
	.section	.nv.constant4,"a",@progbits
	.align	8
	.align		8
.nv.constant4:
        /*0000*/ 	.dword	__assertfail
	.align		8
        /*0008*/ 	.dword	__unnamed_1
	.align		8
        /*0010*/ 	.dword	__unnamed_2
	.align		8
        /*0018*/ 	.dword	__unnamed_3
	.align		8
        /*0020*/ 	.dword	_ZN40_INTERNAL_459ff628_4_k_cu_18ad4742_226584cuda3std3__45__cpo5beginE
	.align		8
        /*0028*/ 	.dword	_ZN40_INTERNAL_459ff628_4_k_cu_18ad4742_226584cuda3std3__45__cpo3endE
	.align		8
        /*0030*/ 	.dword	_ZN40_INTERNAL_459ff628_4_k_cu_18ad4742_226584cuda3std3__45__cpo6cbeginE
	.align		8
        /*0038*/ 	.dword	_ZN40_INTERNAL_459ff628_4_k_cu_18ad4742_226584cuda3std3__45__cpo4cendE
	.align		8
        /*0040*/ 	.dword	_ZN40_INTERNAL_459ff628_4_k_cu_18ad4742_226584cuda3std3__442_GLOBAL__N__459ff628_4_k_cu_18ad4742_226586ignoreE
	.align		8
        /*0048*/ 	.dword	_ZN40_INTERNAL_459ff628_4_k_cu_18ad4742_226584cuda3std3__419piecewise_constructE
	.align		8
        /*0050*/ 	.dword	_ZN40_INTERNAL_459ff628_4_k_cu_18ad4742_226584cuda3std3__48in_placeE
	.align		8
        /*0058*/ 	.dword	_ZN40_INTERNAL_459ff628_4_k_cu_18ad4742_226584cuda3std6ranges3__45__cpo4swapE
	.align		8
        /*0060*/ 	.dword	_ZN40_INTERNAL_459ff628_4_k_cu_18ad4742_226584cuda3std6ranges3__45__cpo9iter_moveE
	.align		8
        /*0068*/ 	.dword	_ZN40_INTERNAL_459ff628_4_k_cu_18ad4742_226584cute7productE
	.align		8
        /*0070*/ 	.dword	_ZN40_INTERNAL_459ff628_4_k_cu_18ad4742_226584cute1_E
	.align		8
        /*0078*/ 	.dword	$str$25
	.align		8
        /*0080*/ 	.dword	$str$26
	.align		8
        /*0088*/ 	.dword	$str$27
	.align		8
        /*0090*/ 	.dword	$str$28


//--------------------- .text._ZN7cutlass13device_kernelINS_4gemm6kernel13GemmUniversalIN4cute5tupleIJiiiiEEENS1_10collective13CollectiveMmaINS1_35MainloopSm100TmaUmmaWarpSpecializedILi5ELi2ELi2ENS5_IJNS4_1CILi1EEESB_SB_EEEEENS5_IJNSA_ILi128EEENSA_ILi256EEENSA_ILi32EEEEEENS_12float_e4m3_tENS5_IJlSB_lEEESI_SJ_NS4_8TiledMMAINS4_8MMA_AtomIJNS4_10MMA_TraitsINS4_19SM100_MMA_F8F6F4_SSEJSI_SI_fSE_SF_NS4_17integral_constantINS4_4UMMA5MajorELSQ_0EEESR_NSO_INSP_7ScaleInELSS_0EEEST_EEEEEENS4_6LayoutISC_NS5_IJNSA_ILi0EEESX_SX_EEEEENS5_IJNS4_10UnderscoreES10_S10_EEEEENS4_13SM90_TMA_LOADENS4_14ComposedLayoutINS4_7SwizzleILi1ELi4ELi3EEENS4_18smem_ptr_flag_bitsILi8EEENSW_INS5_IJNSA_ILi8EEESG_EEENS5_IJSG_SB_EEEEEEEvNS4_8identityES13_S1D_vS1E_EENS_8epilogue10collective18CollectiveEpilogueINS1G_23Sm100TmaWarpSpecializedILi4ELi2ELi64ELb0ELb0EEEJSH_NS5_IJNSW_ISE_SB_EENSW_INSA_ILi64EEESB_EEEEESI_SJ_SI_SJ_NS1G_6fusion15FusionCallbacksIS1K_NS1P_17LinearCombinationISI_fSI_fLNS_15FloatRoundStyleE2EEESH_S1O_JEEENS4_5SM1004TMEM4LOAD26SM100_TMEM_LOAD_32dp32b64xES13_NS14_INS15_ILi2ELi4ELi3EEES18_NSW_INS5_IJS19_S1M_EEENS5_IJS1M_SB_EEEEEEENS4_39AutoVectorizingCopyWithAssumedAlignmentILi128EEENS4_14SM90_TMA_STOREES23_S25_S25_EEEvvEEEEvNT_6ParamsE --------------------------
	.section	.text._ZN7cutlass13device_kernelINS_4gemm6kernel13GemmUniversalIN4cute5tupleIJiiiiEEENS1_10collective13CollectiveMmaINS1_35MainloopSm100TmaUmmaWarpSpecializedILi5ELi2ELi2ENS5_IJNS4_1CILi1EEESB_SB_EEEEENS5_IJNSA_ILi128EEENSA_ILi256EEENSA_ILi32EEEEEENS_12float_e4m3_tENS5_IJlSB_lEEESI_SJ_NS4_8TiledMMAINS4_8MMA_AtomIJNS4_10MMA_TraitsINS4_19SM100_MMA_F8F6F4_SSEJSI_SI_fSE_SF_NS4_17integral_constantINS4_4UMMA5MajorELSQ_0EEESR_NSO_INSP_7ScaleInELSS_0EEEST_EEEEEENS4_6LayoutISC_NS5_IJNSA_ILi0EEESX_SX_EEEEENS5_IJNS4_10UnderscoreES10_S10_EEEEENS4_13SM90_TMA_LOADENS4_14ComposedLayoutINS4_7SwizzleILi1ELi4ELi3EEENS4_18smem_ptr_flag_bitsILi8EEENSW_INS5_IJNSA_ILi8EEESG_EEENS5_IJSG_SB_EEEEEEEvNS4_8identityES13_S1D_vS1E_EENS_8epilogue10collective18CollectiveEpilogueINS1G_23Sm100TmaWarpSpecializedILi4ELi2ELi64ELb0ELb0EEEJSH_NS5_IJNSW_ISE_SB_EENSW_INSA_ILi64EEESB_EEEEESI_SJ_SI_SJ_NS1G_6fusion15FusionCallbacksIS1K_NS1P_17LinearCombinationISI_fSI_fLNS_15FloatRoundStyleE2EEESH_S1O_JEEENS4_5SM1004TMEM4LOAD26SM100_TMEM_LOAD_32dp32b64xES13_NS14_INS15_ILi2ELi4ELi3EEES18_NSW_INS5_IJS19_S1M_EEENS5_IJS1M_SB_EEEEEEENS4_39AutoVectorizingCopyWithAssumedAlignmentILi128EEENS4_14SM90_TMA_STOREES23_S25_S25_EEEvvEEEEvNT_6ParamsE,"ax",@progbits
	.align	128
.text._ZN7cutlass13device_kernelINS_4gemm6kernel13GemmUniversalIN4cute5tupleIJiiiiEEENS1_10collective13CollectiveMmaINS1_35MainloopSm100TmaUmmaWarpSpecializedILi5ELi2ELi2ENS5_IJNS4_1CILi1EEESB_SB_EEEEENS5_IJNSA_ILi128EEENSA_ILi256EEENSA_ILi32EEEEEENS_12float_e4m3_tENS5_IJlSB_lEEESI_SJ_NS4_8TiledMMAINS4_8MMA_AtomIJNS4_10MMA_TraitsINS4_19SM100_MMA_F8F6F4_SSEJSI_SI_fSE_SF_NS4_17integral_constantINS4_4UMMA5MajorELSQ_0EEESR_NSO_INSP_7ScaleInELSS_0EEEST_EEEEEENS4_6LayoutISC_NS5_IJNSA_ILi0EEESX_SX_EEEEENS5_IJNS4_10UnderscoreES10_S10_EEEEENS4_13SM90_TMA_LOADENS4_14ComposedLayoutINS4_7SwizzleILi1ELi4ELi3EEENS4_18smem_ptr_flag_bitsILi8EEENSW_INS5_IJNSA_ILi8EEESG_EEENS5_IJSG_SB_EEEEEEEvNS4_8identityES13_S1D_vS1E_EENS_8epilogue10collective18CollectiveEpilogueINS1G_23Sm100TmaWarpSpecializedILi4ELi2ELi64ELb0ELb0EEEJSH_NS5_IJNSW_ISE_SB_EENSW_INSA_ILi64EEESB_EEEEESI_SJ_SI_SJ_NS1G_6fusion15FusionCallbacksIS1K_NS1P_17LinearCombinationISI_fSI_fLNS_15FloatRoundStyleE2EEESH_S1O_JEEENS4_5SM1004TMEM4LOAD26SM100_TMEM_LOAD_32dp32b64xES13_NS14_INS15_ILi2ELi4ELi3EEES18_NSW_INS5_IJS19_S1M_EEENS5_IJS1M_SB_EEEEEEENS4_39AutoVectorizingCopyWithAssumedAlignmentILi128EEENS4_14SM90_TMA_STOREES23_S25_S25_EEEvvEEEEvNT_6ParamsE:
        .type           _ZN7cutlass13device_kernelINS_4gemm6kernel13GemmUniversalIN4cute5tupleIJiiiiEEENS1_10collective13CollectiveMmaINS1_35MainloopSm100TmaUmmaWarpSpecializedILi5ELi2ELi2ENS5_IJNS4_1CILi1EEESB_SB_EEEEENS5_IJNSA_ILi128EEENSA_ILi256EEENSA_ILi32EEEEEENS_12float_e4m3_tENS5_IJlSB_lEEESI_SJ_NS4_8TiledMMAINS4_8MMA_AtomIJNS4_10MMA_TraitsINS4_19SM100_MMA_F8F6F4_SSEJSI_SI_fSE_SF_NS4_17integral_constantINS4_4UMMA5MajorELSQ_0EEESR_NSO_INSP_7ScaleInELSS_0EEEST_EEEEEENS4_6LayoutISC_NS5_IJNSA_ILi0EEESX_SX_EEEEENS5_IJNS4_10UnderscoreES10_S10_EEEEENS4_13SM90_TMA_LOADENS4_14ComposedLayoutINS4_7SwizzleILi1ELi4ELi3EEENS4_18smem_ptr_flag_bitsILi8EEENSW_INS5_IJNSA_ILi8EEESG_EEENS5_IJSG_SB_EEEEEEEvNS4_8identityES13_S1D_vS1E_EENS_8epilogue10collective18CollectiveEpilogueINS1G_23Sm100TmaWarpSpecializedILi4ELi2ELi64ELb0ELb0EEEJSH_NS5_IJNSW_ISE_SB_EENSW_INSA_ILi64EEESB_EEEEESI_SJ_SI_SJ_NS1G_6fusion15FusionCallbacksIS1K_NS1P_17LinearCombinationISI_fSI_fLNS_15FloatRoundStyleE2EEESH_S1O_JEEENS4_5SM1004TMEM4LOAD26SM100_TMEM_LOAD_32dp32b64xES13_NS14_INS15_ILi2ELi4ELi3EEES18_NSW_INS5_IJS19_S1M_EEENS5_IJS1M_SB_EEEEEEENS4_39AutoVectorizingCopyWithAssumedAlignmentILi128EEENS4_14SM90_TMA_STOREES23_S25_S25_EEEvvEEEEvNT_6ParamsE,@function
        .size           _ZN7cutlass13device_kernelINS_4gemm6kernel13GemmUniversalIN4cute5tupleIJiiiiEEENS1_10collective13CollectiveMmaINS1_35MainloopSm100TmaUmmaWarpSpecializedILi5ELi2ELi2ENS5_IJNS4_1CILi1EEESB_SB_EEEEENS5_IJNSA_ILi128EEENSA_ILi256EEENSA_ILi32EEEEEENS_12float_e4m3_tENS5_IJlSB_lEEESI_SJ_NS4_8TiledMMAINS4_8MMA_AtomIJNS4_10MMA_TraitsINS4_19SM100_MMA_F8F6F4_SSEJSI_SI_fSE_SF_NS4_17integral_constantINS4_4UMMA5MajorELSQ_0EEESR_NSO_INSP_7ScaleInELSS_0EEEST_EEEEEENS4_6LayoutISC_NS5_IJNSA_ILi0EEESX_SX_EEEEENS5_IJNS4_10UnderscoreES10_S10_EEEEENS4_13SM90_TMA_LOADENS4_14ComposedLayoutINS4_7SwizzleILi1ELi4ELi3EEENS4_18smem_ptr_flag_bitsILi8EEENSW_INS5_IJNSA_ILi8EEESG_EEENS5_IJSG_SB_EEEEEEEvNS4_8identityES13_S1D_vS1E_EENS_8epilogue10collective18CollectiveEpilogueINS1G_23Sm100TmaWarpSpecializedILi4ELi2ELi64ELb0ELb0EEEJSH_NS5_IJNSW_ISE_SB_EENSW_INSA_ILi64EEESB_EEEEESI_SJ_SI_SJ_NS1G_6fusion15FusionCallbacksIS1K_NS1P_17LinearCombinationISI_fSI_fLNS_15FloatRoundStyleE2EEESH_S1O_JEEENS4_5SM1004TMEM4LOAD26SM100_TMEM_LOAD_32dp32b64xES13_NS14_INS15_ILi2ELi4ELi3EEES18_NSW_INS5_IJS19_S1M_EEENS5_IJS1M_SB_EEEEEEENS4_39AutoVectorizingCopyWithAssumedAlignmentILi128EEENS4_14SM90_TMA_STOREES23_S25_S25_EEEvvEEEEvNT_6ParamsE,(.L_x_170 - _ZN7cutlass13device_kernelINS_4gemm6kernel13GemmUniversalIN4cute5tupleIJiiiiEEENS1_10collective13CollectiveMmaINS1_35MainloopSm100TmaUmmaWarpSpecializedILi5ELi2ELi2ENS5_IJNS4_1CILi1EEESB_SB_EEEEENS5_IJNSA_ILi128EEENSA_ILi256EEENSA_ILi32EEEEEENS_12float_e4m3_tENS5_IJlSB_lEEESI_SJ_NS4_8TiledMMAINS4_8MMA_AtomIJNS4_10MMA_TraitsINS4_19SM100_MMA_F8F6F4_SSEJSI_SI_fSE_SF_NS4_17integral_constantINS4_4UMMA5MajorELSQ_0EEESR_NSO_INSP_7ScaleInELSS_0EEEST_EEEEEENS4_6LayoutISC_NS5_IJNSA_ILi0EEESX_SX_EEEEENS5_IJNS4_10UnderscoreES10_S10_EEEEENS4_13SM90_TMA_LOADENS4_14ComposedLayoutINS4_7SwizzleILi1ELi4ELi3EEENS4_18smem_ptr_flag_bitsILi8EEENSW_INS5_IJNSA_ILi8EEESG_EEENS5_IJSG_SB_EEEEEEEvNS4_8identityES13_S1D_vS1E_EENS_8epilogue10collective18CollectiveEpilogueINS1G_23Sm100TmaWarpSpecializedILi4ELi2ELi64ELb0ELb0EEEJSH_NS5_IJNSW_ISE_SB_EENSW_INSA_ILi64EEESB_EEEEESI_SJ_SI_SJ_NS1G_6fusion15FusionCallbacksIS1K_NS1P_17LinearCombinationISI_fSI_fLNS_15FloatRoundStyleE2EEESH_S1O_JEEENS4_5SM1004TMEM4LOAD26SM100_TMEM_LOAD_32dp32b64xES13_NS14_INS15_ILi2ELi4ELi3EEES18_NSW_INS5_IJS19_S1M_EEENS5_IJS1M_SB_EEEEEEENS4_39AutoVectorizingCopyWithAssumedAlignmentILi128EEENS4_14SM90_TMA_STOREES23_S25_S25_EEEvvEEEEvNT_6ParamsE)
        .other          _ZN7cutlass13device_kernelINS_4gemm6kernel13GemmUniversalIN4cute5tupleIJiiiiEEENS1_10collective13CollectiveMmaINS1_35MainloopSm100TmaUmmaWarpSpecializedILi5ELi2ELi2ENS5_IJNS4_1CILi1EEESB_SB_EEEEENS5_IJNSA_ILi128EEENSA_ILi256EEENSA_ILi32EEEEEENS_12float_e4m3_tENS5_IJlSB_lEEESI_SJ_NS4_8TiledMMAINS4_8MMA_AtomIJNS4_10MMA_TraitsINS4_19SM100_MMA_F8F6F4_SSEJSI_SI_fSE_SF_NS4_17integral_constantINS4_4UMMA5MajorELSQ_0EEESR_NSO_INSP_7ScaleInELSS_0EEEST_EEEEEENS4_6LayoutISC_NS5_IJNSA_ILi0EEESX_SX_EEEEENS5_IJNS4_10UnderscoreES10_S10_EEEEENS4_13SM90_TMA_LOADENS4_14ComposedLayoutINS4_7SwizzleILi1ELi4ELi3EEENS4_18smem_ptr_flag_bitsILi8EEENSW_INS5_IJNSA_ILi8EEESG_EEENS5_IJSG_SB_EEEEEEEvNS4_8identityES13_S1D_vS1E_EENS_8epilogue10collective18CollectiveEpilogueINS1G_23Sm100TmaWarpSpecializedILi4ELi2ELi64ELb0ELb0EEEJSH_NS5_IJNSW_ISE_SB_EENSW_INSA_ILi64EEESB_EEEEESI_SJ_SI_SJ_NS1G_6fusion15FusionCallbacksIS1K_NS1P_17LinearCombinationISI_fSI_fLNS_15FloatRoundStyleE2EEESH_S1O_JEEENS4_5SM1004TMEM4LOAD26SM100_TMEM_LOAD_32dp32b64xES13_NS14_INS15_ILi2ELi4ELi3EEES18_NSW_INS5_IJS19_S1M_EEENS5_IJS1M_SB_EEEEEEENS4_39AutoVectorizingCopyWithAssumedAlignmentILi128EEENS4_14SM90_TMA_STOREES23_S25_S25_EEEvvEEEEvNT_6ParamsE,@"STO_CUDA_ENTRY STV_DEFAULT"
_ZN7cutlass13device_kernelINS_4gemm6kernel13GemmUniversalIN4cute5tupleIJiiiiEEENS1_10collective13CollectiveMmaINS1_35MainloopSm100TmaUmmaWarpSpecializedILi5ELi2ELi2ENS5_IJNS4_1CILi1EEESB_SB_EEEEENS5_IJNSA_ILi128EEENSA_ILi256EEENSA_ILi32EEEEEENS_12float_e4m3_tENS5_IJlSB_lEEESI_SJ_NS4_8TiledMMAINS4_8MMA_AtomIJNS4_10MMA_TraitsINS4_19SM100_MMA_F8F6F4_SSEJSI_SI_fSE_SF_NS4_17integral_constantINS4_4UMMA5MajorELSQ_0EEESR_NSO_INSP_7ScaleInELSS_0EEEST_EEEEEENS4_6LayoutISC_NS5_IJNSA_ILi0EEESX_SX_EEEEENS5_IJNS4_10UnderscoreES10_S10_EEEEENS4_13SM90_TMA_LOADENS4_14ComposedLayoutINS4_7SwizzleILi1ELi4ELi3EEENS4_18smem_ptr_flag_bitsILi8EEENSW_INS5_IJNSA_ILi8EEESG_EEENS5_IJSG_SB_EEEEEEEvNS4_8identityES13_S1D_vS1E_EENS_8epilogue10collective18CollectiveEpilogueINS1G_23Sm100TmaWarpSpecializedILi4ELi2ELi64ELb0ELb0EEEJSH_NS5_IJNSW_ISE_SB_EENSW_INSA_ILi64EEESB_EEEEESI_SJ_SI_SJ_NS1G_6fusion15FusionCallbacksIS1K_NS1P_17LinearCombinationISI_fSI_fLNS_15FloatRoundStyleE2EEESH_S1O_JEEENS4_5SM1004TMEM4LOAD26SM100_TMEM_LOAD_32dp32b64xES13_NS14_INS15_ILi2ELi4ELi3EEES18_NSW_INS5_IJS19_S1M_EEENS5_IJS1M_SB_EEEEEEENS4_39AutoVectorizingCopyWithAssumedAlignmentILi128EEENS4_14SM90_TMA_STOREES23_S25_S25_EEEvvEEEEvNT_6ParamsE:
[----:B------:R-:W1:Y:S01]  /*0000*/  LDC R1, c[0x0][0x37c] ;  /* 0x0000df00ff017b82 */ /* 0x000e620000000800 */
[----:B------:R-:W2:Y:S01]  /*0010*/  S2R R185, SR_TID.X ;  /* 0x0000000000b97919 */ /* 0x000ea20000002100 */
[----:B------:R-:W3:Y:S01]  /*0020*/  LDCU.64 UR4, c[0x0][0x890] ;  /* 0x00011200ff0477ac */ /* 0x000ee20008000a00 */
[----:B------:R-:W-:Y:S02]  /*0030*/  PRMT R171, RZ, 0x7610, R171 ;  /* 0x00007610ffab7816 */ /* 0x000fe400000000ab */
[----:B------:R-:W-:Y:S01]  /*0040*/  ELECT P5, URZ, PT ;  /* 0x0000000000ff782f */ /* 0x000fe200038a0000 */
[----:B------:R-:W4:Y:S01]  /*0050*/  LDCU.64 UR46, c[0x0][0x358] ;  /* 0x00006b00ff2e77ac */ /* 0x000f220008000a00 */
[----:B---3--:R-:W-:-:S04]  /*0060*/  UISETP.NE.U32.AND UP0, UPT, UR4, URZ, UPT ;  /* 0x000000ff0400728c */ /* 0x008fc8000bf05070 */
[----:B------:R-:W-:Y:S01]  /*0070*/  UISETP.NE.AND.EX UP0, UPT, UR5, URZ, UPT, UP0 ;  /* 0x000000ff0500728c */ /* 0x000fe2000bf05300 */
[----:B--2---:R-:W-:-:S05]  /*0080*/  SHF.R.U32.HI R173, RZ, 0x5, R185 ;  /* 0x00000005ffad7819 */ /* 0x004fca00000116b9 */
[----:B------:R-:W2:Y:S02]  /*0090*/  SHFL.IDX PT, R0, R173, RZ, 0x1f ;  /* 0x00001fffad007589 */ /* 0x000ea400000e0000 */
[----:B--2---:R-:W-:Y:S01]  /*00a0*/  R2UR UR8, R0 ;  /* 0x00000000000872ca */ /* 0x004fe200000e0000 */
[----:B-1--4-:R-:W-:-:S14]  /*00b0*/  BRA.U UP0, `(.L_x_0) ;  /* 0x00000001002c7547 */ /* 0x012fdc000b800000 */
[----:B------:R-:W1:Y:S02]  /*00c0*/  LDCU.64 UR6, c[0x0][0x888] ;  /* 0x00011100ff0677ac */ /* 0x000e640008000a00 */
[----:B-1----:R-:W-:-:S04]  /*00d0*/  UISETP.NE.U32.AND UP0, UPT, UR6, URZ, UPT ;  /* 0x000000ff0600728c */ /* 0x002fc8000bf05070 */
[----:B------:R-:W-:-:S09]  /*00e0*/  UISETP.NE.AND.EX UP0, UPT, UR7, URZ, UPT, UP0 ;  /* 0x000000ff0700728c */ /* 0x000fd2000bf05300 */
[----:B------:R-:W-:Y:S05]  /*00f0*/  BRA.U !UP0, `(.L_x_1) ;  /* 0x0000000108107547 */ /* 0x000fea000b800000 */
[----:B------:R-:W1:Y:S02]  /*0100*/  LDC.64 R2, c[0x0][0x888] ;  /* 0x00022200ff027b82 */ /* 0x000e640000000a00 */
[----:B-1----:R1:W5:Y:S01]  /*0110*/  LDG.E R81, desc[UR46][R2.64] ;  /* 0x0000002e02517981 */ /* 0x002362000c1e1900 */
[----:B------:R-:W-:Y:S01]  /*0120*/  HFMA2 R171, -RZ, RZ, 0, 5.9604644775390625e-08 ;  /* 0x00000001ffab7431 */ /* 0x000fe200000001ff */
[----:B------:R-:W-:Y:S05]  /*0130*/  BRA `(.L_x_0) ;  /* 0x00000000000c7947 */ /* 0x000fea0003800000 */
.L_x_1:
[----:B------:R-:W1:Y:S01]  /*0140*/  LDCU UR6, c[0x0][0x880] ;  /* 0x00011000ff0677ac */ /* 0x000e620008000800 */
[----:B------:R-:W-:Y:S01]  /*0150*/  HFMA2 R171, -RZ, RZ, 0, 5.9604644775390625e-08 ;  /* 0x00000001ffab7431 */ /* 0x000fe200000001ff */
[----:B-1----:R-:W-:-:S07]  /*0160*/  MOV R81, UR6 ;  /* 0x0000000600517c02 */ /* 0x002fce0008000f00 */
.L_x_0:
[----:B------:R-:W2:Y:S02]  /*0170*/  LDCU.64 UR6, c[0x0][0x8b0] ;  /* 0x00011600ff0677ac */ /* 0x000ea40008000a00 */
[----:B--2---:R-:W-:-:S04]  /*0180*/  UISETP.NE.U32.AND UP0, UPT, UR6, URZ, UPT ;  /* 0x000000ff0600728c */ /* 0x004fc8000bf05070 */
[----:B------:R-:W-:-:S09]  /*0190*/  UISETP.NE.AND.EX UP0, UPT, UR7, URZ, UPT, UP0 ;  /* 0x000000ff0700728c */ /* 0x000fd2000bf05300 */
[----:B------:R-:W-:Y:S05]  /*01a0*/  BRA.U UP0, `(.L_x_2) ;  /* 0x0000000100247547 */ /* 0x000fea000b800000 */
[----:B------:R-:W2:Y:S02]  /*01b0*/  LDCU.64 UR6, c[0x0][0x8a8] ;  /* 0x00011500ff0677ac */ /* 0x000ea40008000a00 */
[----:B--2---:R-:W-:-:S04]  /*01c0*/  UISETP.NE.U32.AND UP0, UPT, UR6, URZ, UPT ;  /* 0x000000ff0600728c */ /* 0x004fc8000bf05070 */
[----:B------:R-:W-:-:S09]  /*01d0*/  UISETP.NE.AND.EX UP0, UPT, UR7, URZ, UPT, UP0 ;  /* 0x000000ff0700728c */ /* 0x000fd2000bf05300 */
[----:B------:R-:W-:Y:S05]  /*01e0*/  BRA.U !UP0, `(.L_x_3) ;  /* 0x00000001080c7547 */ /* 0x000fea000b800000 */
[----:B------:R-:W2:Y:S02]  /*01f0*/  LDC.64 R78, c[0x0][0x8a8] ;  /* 0x00022a00ff4e7b82 */ /* 0x000ea40000000a00 */
[----:B--2---:R2:W5:Y:S01]  /*0200*/  LDG.E R78, desc[UR46][R78.64] ;  /* 0x0000002e4e4e7981 */ /* 0x004562000c1e1900 */
[----:B------:R-:W-:Y:S05]  /*0210*/  BRA `(.L_x_2) ;  /* 0x0000000000087947 */ /* 0x000fea0003800000 */
.L_x_3:
[----:B------:R-:W2:Y:S02]  /*0220*/  LDCU UR6, c[0x0][0x8a0] ;  /* 0x00011400ff0677ac */ /* 0x000ea40008000800 */
[----:B--2---:R-:W-:Y:S02]  /*0230*/  MOV R78, UR6 ;  /* 0x00000006004e7c02 */ /* 0x004fe40008000f00 */
.L_x_2:
[----:B------:R-:W-:Y:S01]  /*0240*/  IMAD.U32 R0, RZ, RZ, UR8 ;  /* 0x00000008ff007e24 */ /* 0x000fe2000f8e00ff */
[----:B------:R-:W-:Y:S04]  /*0250*/  BSSY.RECONVERGENT B0, `(.L_x_4) ;  /* 0x000000c000007945 */ /* 0x000fe80003800200 */
[C---:B------:R-:W-:Y:S02]  /*0260*/  ISETP.NE.OR P1, PT, R0.reuse, 0x1, !P5 ;  /* 0x000000010000780c */ /* 0x040fe40006f25670 */
[----:B------:R-:W-:-:S11]  /*0270*/  ISETP.NE.OR P0, PT, R0, 0x3, !P5 ;  /* 0x000000030000780c */ /* 0x000fd60006f05670 */
[----:B------:R-:W-:Y:S05]  /*0280*/  @P1 BRA `(.L_x_5) ;  /* 0x0000000000201947 */ /* 0x000fea0003800000 */
[----:B------:R-:W3:Y:S02]  /*0290*/  LDCU.64 UR6, c[0x0][0x348] ;  /* 0x00006900ff0677ac */ /* 0x000ee40008000a00 */
[----:B---3--:R-:W-:Y:S02]  /*02a0*/  UIADD3 UR10, UP1, UPT, UR6, 0x80, URZ ;  /* 0x00000080060a7890 */ /* 0x008fe4000ff3e0ff */
[----:B------:R-:W-:Y:S02]  /*02b0*/  UIADD3 UR6, UP0, UPT, UR6, 0x180, URZ ;  /* 0x0000018006067890 */ /* 0x000fe4000ff1e0ff */
[----:B------:R-:W-:Y:S02]  /*02c0*/  UIADD3.X UR11, UPT, UPT, URZ, UR7, URZ, UP1, !UPT ;  /* 0x00000007ff0b7290 */ /* 0x000fe40008ffe4ff */
[----:B------:R-:W-:-:S07]  /*02d0*/  UIADD3.X UR7, UPT, UPT, URZ, UR7, URZ, UP0, !UPT ;  /* 0x00000007ff077290 */ /* 0x000fce00087fe4ff */
[----:B------:R3:W-:Y:S02]  /*02e0*/  UTMACCTL.PF [UR10] ;  /* 0x000000000a0079b9 */ /* 0x0007e40008040000 */
[----:B------:R3:W-:Y:S02]  /*02f0*/  UTMACCTL.PF [UR6] ;  /* 0x00000000060079b9 */ /* 0x0007e40008040000 */
[----:B---3--:R-:W-:Y:S01]  /*0300*/  NOP ;  /* 0x0000000000007918 */ /* 0x008fe20000000000 */
.L_x_5:
[----:B------:R-:W-:Y:S05]  /*0310*/  BSYNC.RECONVERGENT B0 ;  /* 0x0000000000007941 */ /* 0x000fea0003800200 */
.L_x_4:
[----:B------:R-:W-:Y:S04]  /*0320*/  BSSY.RECONVERGENT B0, `(.L_x_6) ;  /* 0x000000a000007945 */ /* 0x000fe80003800200 */
        /* <DEDUP_REMOVED lines=9> */
.L_x_7:
[----:B------:R-:W-:Y:S05]  /*03c0*/  BSYNC.RECONVERGENT B0 ;  /* 0x0000000000007941 */ /* 0x000fea0003800200 */
.L_x_6:
[----:B------:R-:W3:Y:S01]  /*03d0*/  LDCU.64 UR6, c[0x0][0x888] ;  /* 0x00011100ff0677ac */ /* 0x000ee20008000a00 */
[----:B------:R-:W-:Y:S02]  /*03e0*/  UISETP.EQ.U32.AND UP1, UPT, UR4, URZ, UPT ;  /* 0x000000ff0400728c */ /* 0x000fe4000bf22070 */
[----:B------:R-:W-:Y:S02]  /*03f0*/  UPLOP3.LUT UP2, UPT, UPT, UPT, UPT, 0x80, 0x8 ;  /* 0x000000000008789c */ /* 0x000fe40003f4f070 */
[----:B---3--:R-:W-:-:S04]  /*0400*/  UISETP.NE.U32.AND UP0, UPT, UR6, URZ, UPT ;  /* 0x000000ff0600728c */ /* 0x008fc8000bf05070 */
[----:B------:R-:W-:-:S04]  /*0410*/  UISETP.NE.AND.EX UP0, UPT, UR7, URZ, UPT, UP0 ;  /* 0x000000ff0700728c */ /* 0x000fc8000bf05300 */
[----:B------:R-:W-:-:S04]  /*0420*/  UISETP.EQ.OR.EX UP3, UPT, UR5, URZ, !UP0, UP1 ;  /* 0x000000ff0500728c */ /* 0x000fc8000c762710 */
[----:B------:R-:W-:-:S05]  /*0430*/  UP2UR UR50, UPR, URZ, 0x8 ;  /* 0x00000008ff327883 */ /* 0x000fca0008000000 */
[----:B------:R-:W-:Y:S07]  /*0440*/  BRA.U !UP3, `(.L_x_8) ;  /* 0x000000010b207547 */ /* 0x000fee000b800000 */
[----:B------:R-:W-:Y:S01]  /*0450*/  UISETP.NE.U32.AND UP2, UPT, UR4, URZ, UPT ;  /* 0x000000ff0400728c */ /* 0x000fe2000bf45070 */
[----:B-----5:R-:W-:Y:S01]  /*0460*/  FSETP.NEU.AND P0, PT, R81, RZ, PT ;  /* 0x000000ff5100720b */ /* 0x020fe20003f0d000 */
[----:B------:R-:W-:Y:S02]  /*0470*/  USEL UR4, URZ, 0xffffffff, UP0 ;  /* 0xffffffffff047887 */ /* 0x000fe40008000000 */
[----:B------:R-:W-:-:S10]  /*0480*/  UISETP.NE.AND.EX UP2, UPT, UR5, URZ, UPT, UP2 ;  /* 0x000000ff0500728c */ /* 0x000fd4000bf45320 */
[----:B------:R-:W-:Y:S01]  /*0490*/  VOTEU.ANY UP1, P0 ;  /* 0x0000000000ff7886 */ /* 0x000fe20000020100 */
[----:B------:R-:W-:-:S04]  /*04a0*/  @!UP2 USEL UR4, URZ, 0xffffffff, UP1 ;  /* 0xffffffffff04a887 */ /* 0x000fc80008800000 */
[----:B------:R-:W-:-:S04]  /*04b0*/  ULOP3.LUT UR4, UR4, 0x1, URZ, 0xc0, !UPT ;  /* 0x0000000104047892 */ /* 0x000fc8000f8ec0ff */
[----:B------:R-:W-:-:S11]  /*04c0*/  UISETP.NE.U32.AND UP2, UPT, UR4, 0x1, UPT ;  /* 0x000000010400788c */ /* 0x000fd6000bf45070 */
.L_x_8:
[----:B-1----:R-:W1:Y:S01]  /*04d0*/  SHFL.IDX PT, R2, R173, RZ, 0x1f ;  /* 0x00001fffad027589 */ /* 0x002e6200000e0000 */
[----:B------:R-:W-:-:S04]  /*04e0*/  UISETP.NE.AND UP1, UPT, UR8, 0x2, UPT ;  /* 0x000000020800788c */ /* 0x000fc8000bf25270 */
[----:B------:R-:W-:Y:S01]  /*04f0*/  USEL UR6, URZ, 0x1, UP1 ;  /* 0x00000001ff067887 */ /* 0x000fe20008800000 */
[----:B-1----:R-:W-:-:S13]  /*0500*/  ISETP.NE.AND P0, PT, R2, RZ, PT ;  /* 0x000000ff0200720c */ /* 0x002fda0003f05270 */
[----:B------:R-:W-:Y:S05]  /*0510*/  @P0 BRA `(.L_x_9) ;  /* 0x0000000000500947 */ /* 0x000fea0003800000 */
[----:B------:R-:W1:Y:S01]  /*0520*/  S2UR UR5, SR_CgaCtaId ;  /* 0x00000000000579c3 */ /* 0x000e620000008800 */
[----:B------:R-:W-:Y:S01]  /*0530*/  UMOV UR7, 0x400 ;  /* 0x0000040000077882 */ /* 0x000fe20000000000 */
[----:B------:R-:W-:Y:S01]  /*0540*/  UMOV UR4, 0x1 ;  /* 0x0000000100047882 */ /* 0x000fe20000000000 */
[----:B------:R-:W-:Y:S01]  /*0550*/  ELECT P0, URZ, PT ;  /* 0x0000000000ff782f */ /* 0x000fe20003800000 */
[----:B------:R-:W-:-:S04]  /*0560*/  UIADD3 UR10, UPT, UPT, -UR4, 0x100000, URZ ;  /* 0x00100000040a7890 */ /* 0x000fc8000fffe1ff */
[----:B------:R-:W-:Y:S02]  /*0570*/  USHF.L.U32 UR11, UR10, 0xb, URZ ;  /* 0x0000000b0a0b7899 */ /* 0x000fe400080006ff */
[----:B------:R-:W-:Y:S02]  /*0580*/  USHF.L.U32 UR10, UR10, 0x1, URZ ;  /* 0x000000010a0a7899 */ /* 0x000fe400080006ff */
[----:B-1----:R-:W-:Y:S01]  /*0590*/  ULEA UR5, UR5, UR7, 0x18 ;  /* 0x0000000705057291 */ /* 0x002fe2000f8ec0ff */
[----:B------:R-:W1:Y:S11]  /*05a0*/  FENCE.VIEW.ASYNC.S ;  /* 0x00000000000073c6 */ /* 0x000e760000000000 */
[----:B-1----:R1:W3:Y:S01]  /*05b0*/  SYNCS.EXCH.64 URZ, [UR5], UR10 ;  /* 0x0000000a05ff75b2 */ /* 0x0022e20008000100 */
[----:B------:R1:W4:Y:S01]  /*05c0*/  SYNCS.EXCH.64 URZ, [UR5+0x28], UR10 ;  /* 0x0000280a05ff75b2 */ /* 0x0003220008000100 */
[----:B------:R1:W1:Y:S01]  /*05d0*/  SYNCS.EXCH.64 URZ, [UR5+0x8], UR10 ;  /* 0x0000080a05ff75b2 */ /* 0x0002620008000100 */
[----:B------:R1:W1:Y:S01]  /*05e0*/  SYNCS.EXCH.64 URZ, [UR5+0x30], UR10 ;  /* 0x0000300a05ff75b2 */ /* 0x0002620008000100 */
[----:B------:R1:W1:Y:S01]  /*05f0*/  SYNCS.EXCH.64 URZ, [UR5+0x10], UR10 ;  /* 0x0000100a05ff75b2 */ /* 0x0002620008000100 */
[----:B------:R1:W1:Y:S01]  /*0600*/  SYNCS.EXCH.64 URZ, [UR5+0x38], UR10 ;  /* 0x0000380a05ff75b2 */ /* 0x0002620008000100 */
[----:B------:R1:W1:Y:S01]  /*0610*/  SYNCS.EXCH.64 URZ, [UR5+0x18], UR10 ;  /* 0x0000180a05ff75b2 */ /* 0x0002620008000100 */
[----:B------:R1:W1:Y:S01]  /*0620*/  SYNCS.EXCH.64 URZ, [UR5+0x40], UR10 ;  /* 0x0000400a05ff75b2 */ /* 0x0002620008000100 */
[----:B------:R1:W1:Y:S01]  /*0630*/  SYNCS.EXCH.64 URZ, [UR5+0x20], UR10 ;  /* 0x0000200a05ff75b2 */ /* 0x0002620008000100 */
[----:B------:R1:W1:Y:S01]  /*0640*/  SYNCS.EXCH.64 URZ, [UR5+0x48], UR10 ;  /* 0x0000480a05ff75b2 */ /* 0x0002620008000100 */
[----:B------:R-:W-:Y:S01]  /*0650*/  NOP ;  /* 0x0000000000007918 */ /* 0x000fe20000000000 */
.L_x_9:
[----:B------:R-:W2:Y:S01]  /*0660*/  SHFL.IDX PT, R2, R173, RZ, 0x1f ;  /* 0x00001fffad027589 */ /* 0x000ea200000e0000 */
[----:B------:R-:W-:Y:S01]  /*0670*/  NOP ;  /* 0x0000000000007918 */ /* 0x000fe20000000000 */
[----:B--2---:R-:W-:-:S13]  /*0680*/  ISETP.NE.AND P0, PT, R2, 0x1, PT ;  /* 0x000000010200780c */ /* 0x004fda0003f05270 */
[----:B------:R-:W-:Y:S05]  /*0690*/  @P0 BRA `(.L_x_10) ;  /* 0x0000000000580947 */ /* 0x000fea0003800000 */
[----:B------:R-:W2:Y:S01]  /*06a0*/  S2UR UR7, SR_CgaCtaId ;  /* 0x00000000000779c3 */ /* 0x000ea20000008800 */
[----:B------:R-:W-:Y:S01]  /*06b0*/  UMOV UR9, 0x400 ;  /* 0x0000040000097882 */ /* 0x000fe20000000000 */
[----:B-1----:R-:W-:Y:S01]  /*06c0*/  UMOV UR5, 0x20 ;  /* 0x0000002000057882 */ /* 0x002fe20000000000 */
[----:B------:R-:W-:Y:S01]  /*06d0*/  UMOV UR4, 0x80 ;  /* 0x0000008000047882 */ /* 0x000fe20000000000 */
[----:B------:R-:W-:-:S04]  /*06e0*/  UIADD3 UR10, UPT, UPT, -UR5, 0x100000, URZ ;  /* 0x00100000050a7890 */ /* 0x000fc8000fffe1ff */
[----:B------:R-:W-:Y:S02]  /*06f0*/  USHF.L.U32 UR11, UR10, 0xb, URZ ;  /* 0x0000000b0a0b7899 */ /* 0x000fe400080006ff */
[----:B------:R-:W-:Y:S02]  /*0700*/  USHF.L.U32 UR10, UR10, 0x1, URZ ;  /* 0x000000010a0a7899 */ /* 0x000fe400080006ff */
[----:B------:R-:W-:-:S04]  /*0710*/  UIADD3 UR4, UPT, UPT, -UR4, 0x100000, URZ ;  /* 0x0010000004047890 */ /* 0x000fc8000fffe1ff */
[----:B------:R-:W-:Y:S02]  /*0720*/  USHF.L.U32 UR5, UR4, 0xb, URZ ;  /* 0x0000000b04057899 */ /* 0x000fe400080006ff */
[----:B------:R-:W-:Y:S01]  /*0730*/  USHF.L.U32 UR4, UR4, 0x1, URZ ;  /* 0x0000000104047899 */ /* 0x000fe200080006ff */
[----:B------:R-:W-:Y:S01]  /*0740*/  ELECT P0, URZ, PT ;  /* 0x0000000000ff782f */ /* 0x000fe20003800000 */
[----:B--2---:R-:W-:Y:S01]  /*0750*/  ULEA UR7, UR7, UR9, 0x18 ;  /* 0x0000000907077291 */ /* 0x004fe2000f8ec0ff */
[----:B------:R-:W1:Y:S11]  /*0760*/  FENCE.VIEW.ASYNC.S ;  /* 0x00000000000073c6 */ /* 0x000e760000000000 */
[----:B-1----:R2:W1:Y:S01]  /*0770*/  SYNCS.EXCH.64 URZ, [UR7+0x50], UR10 ;  /* 0x0000500a07ff75b2 */ /* 0x0024620008000100 */
[----:B------:R2:W1:Y:S01]  /*0780*/  SYNCS.EXCH.64 URZ, [UR7+0x70], UR4 ;  /* 0x0000700407ff75b2 */ /* 0x0004620008000100 */
[----:B------:R2:W1:Y:S01]  /*0790*/  SYNCS.EXCH.64 URZ, [UR7+0x58], UR10 ;  /* 0x0000580a07ff75b2 */ /* 0x0004620008000100 */
[----:B------:R2:W1:Y:S01]  /*07a0*/  SYNCS.EXCH.64 URZ, [UR7+0x78], UR4 ;  /* 0x0000780407ff75b2 */ /* 0x0004620008000100 */
[----:B------:R2:W1:Y:S01]  /*07b0*/  SYNCS.EXCH.64 URZ, [UR7+0x60], UR10 ;  /* 0x0000600a07ff75b2 */ /* 0x0004620008000100 */
[----:B------:R2:W1:Y:S01]  /*07c0*/  SYNCS.EXCH.64 URZ, [UR7+0x80], UR4 ;  /* 0x0000800407ff75b2 */ /* 0x0004620008000100 */
[----:B------:R2:W1:Y:S01]  /*07d0*/  SYNCS.EXCH.64 URZ, [UR7+0x68], UR10 ;  /* 0x0000680a07ff75b2 */ /* 0x0004620008000100 */
[----:B------:R2:W1:Y:S02]  /*07e0*/  SYNCS.EXCH.64 URZ, [UR7+0x88], UR4 ;  /* 0x0000880407ff75b2 */ /* 0x0004640008000100 */
[----:B--2---:R-:W-:Y:S01]  /*07f0*/  NOP ;  /* 0x0000000000007918 */ /* 0x004fe20000000000 */
.L_x_10:
[----:B------:R-:W2:Y:S01]  /*0800*/  SHFL.IDX PT, R2, R173, RZ, 0x1f ;  /* 0x00001fffad027589 */ /* 0x000ea200000e0000 */
[----:B------:R-:W-:Y:S01]  /*0810*/  NOP ;  /* 0x0000000000007918 */ /* 0x000fe20000000000 */
[----:B--2---:R-:W-:-:S13]  /*0820*/  ISETP.NE.AND P0, PT, R2, 0x3, PT ;  /* 0x000000030200780c */ /* 0x004fda0003f05270 */
[----:B------:R-:W-:Y:S05]  /*0830*/  @P0 BRA `(.L_x_11) ;  /* 0x0000000000300947 */ /* 0x000fea0003800000 */
[----:B-1----:R-:W1:Y:S01]  /*0840*/  S2UR UR5, SR_CgaCtaId ;  /* 0x00000000000579c3 */ /* 0x002e620000008800 */
        /* <DEDUP_REMOVED lines=8> */
[----:B-1----:R2:W1:Y:S01]  /*08d0*/  SYNCS.EXCH.64 URZ, [UR5+0x90], UR10 ;  /* 0x0000900a05ff75b2 */ /* 0x0024620008000100 */
[----:B------:R2:W1:Y:S02]  /*08e0*/  SYNCS.EXCH.64 URZ, [UR5+0x98], UR10 ;  /* 0x0000980a05ff75b2 */ /* 0x0004640008000100 */
[----:B--2---:R-:W-:Y:S01]  /*08f0*/  NOP ;  /* 0x0000000000007918 */ /* 0x004fe20000000000 */
.L_x_11:
[----:B------:R-:W2:Y:S01]  /*0900*/  SHFL.IDX PT, R2, R173, RZ, 0x1f ;  /* 0x00001fffad027589 */ /* 0x000ea200000e0000 */
[----:B------:R-:W-:Y:S01]  /*0910*/  NOP ;  /* 0x0000000000007918 */ /* 0x000fe20000000000 */
[----:B--2---:R-:W-:-:S13]  /*0920*/  ISETP.NE.AND P0, PT, R2, 0x4, PT ;  /* 0x000000040200780c */ /* 0x004fda0003f05270 */
[----:B------:R-:W-:Y:S05]  /*0930*/  @P0 BRA `(.L_x_12) ;  /* 0x00000000004c0947 */ /* 0x000fea0003800000 */
[----:B-1----:R-:W1:Y:S01]  /*0940*/  S2UR UR5, SR_CgaCtaId ;  /* 0x00000000000579c3 */ /* 0x002e620000008800 */
[----:B------:R-:W-:Y:S01]  /*0950*/  UMOV UR9, 0x100 ;  /* 0x0000010000097882 */ /* 0x000fe20000000000 */
[----:B------:R-:W-:Y:S01]  /*0960*/  UMOV UR7, 0x400 ;  /* 0x0000040000077882 */ /* 0x000fe20000000000 */
[----:B------:R-:W-:Y:S01]  /*0970*/  USEL UR9, UR9, 0xe0, UP2 ;  /* 0x000000e009097887 */ /* 0x000fe20009000000 */
[----:B------:R-:W-:Y:S01]  /*0980*/  UMOV UR4, 0x1 ;  /* 0x0000000100047882 */ /* 0x000fe20000000000 */
[----:B------:R-:W-:Y:S01]  /*0990*/  ELECT P0, URZ, PT ;  /* 0x0000000000ff782f */ /* 0x000fe20003800000 */
[----:B------:R-:W-:-:S04]  /*09a0*/  UIADD3 UR10, UPT, UPT, -UR4, 0x100000, URZ ;  /* 0x00100000040a7890 */ /* 0x000fc8000fffe1ff */
[----:B------:R-:W-:Y:S02]  /*09b0*/  USHF.L.U32 UR11, UR10, 0xb, URZ ;  /* 0x0000000b0a0b7899 */ /* 0x000fe400080006ff */
[----:B------:R-:W-:Y:S02]  /*09c0*/  USHF.L.U32 UR10, UR10, 0x1, URZ ;  /* 0x000000010a0a7899 */ /* 0x000fe400080006ff */
[----:B------:R-:W-:-:S04]  /*09d0*/  UIADD3 UR12, UPT, UPT, -UR9, 0x100000, URZ ;  /* 0x00100000090c7890 */ /* 0x000fc8000fffe1ff */
[----:B------:R-:W-:Y:S02]  /*09e0*/  USHF.L.U32 UR13, UR12, 0xb, URZ ;  /* 0x0000000b0c0d7899 */ /* 0x000fe400080006ff */
[----:B------:R-:W-:Y:S02]  /*09f0*/  USHF.L.U32 UR12, UR12, 0x1, URZ ;  /* 0x000000010c0c7899 */ /* 0x000fe400080006ff */
[----:B-1----:R-:W-:Y:S01]  /*0a00*/  ULEA UR5, UR5, UR7, 0x18 ;  /* 0x0000000705057291 */ /* 0x002fe2000f8ec0ff */
[----:B------:R-:W1:Y:S11]  /*0a10*/  FENCE.VIEW.ASYNC.S ;  /* 0x00000000000073c6 */ /* 0x000e760000000000 */
[----:B-1----:R2:W1:Y:S01]  /*0a20*/  SYNCS.EXCH.64 URZ, [UR5+0xa0], UR10 ;  /* 0x0000a00a05ff75b2 */ /* 0x0024620008000100 */
[----:B------:R2:W1:Y:S01]  /*0a30*/  SYNCS.EXCH.64 URZ, [UR5+0xb0], UR12 ;  /* 0x0000b00c05ff75b2 */ /* 0x0004620008000100 */
[----:B------:R2:W1:Y:S01]  /*0a40*/  SYNCS.EXCH.64 URZ, [UR5+0xa8], UR10 ;  /* 0x0000a80a05ff75b2 */ /* 0x0004620008000100 */
[----:B------:R2:W1:Y:S02]  /*0a50*/  SYNCS.EXCH.64 URZ, [UR5+0xb8], UR12 ;  /* 0x0000b80c05ff75b2 */ /* 0x0004640008000100 */
[----:B--2---:R-:W-:Y:S01]  /*0a60*/  NOP ;  /* 0x0000000000007918 */ /* 0x004fe20000000000 */
.L_x_12:
        /* <DEDUP_REMOVED lines=20> */
[----:B------:R2:W1:Y:S02]  /*0bb0*/  SYNCS.EXCH.64 URZ, [UR7+0xd8], UR4 ;  /* 0x0000d80407ff75b2 */ /* 0x0004640008000100 */
[----:B--2---:R-:W-:Y:S01]  /*0bc0*/  NOP ;  /* 0x0000000000007918 */ /* 0x004fe20000000000 */
.L_x_13:
        /* <DEDUP_REMOVED lines=18> */
.L_x_14:
[----:B-1----:R-:W1:Y:S01]  /*0cf0*/  S2UR UR5, SR_CTAID.X ;  /* 0x00000000000579c3 */ /* 0x002e620000002500 */
[----:B------:R-:W-:-:S05]  /*0d00*/  CS2R.32 R170, SR_CgaSize ;  /* 0x0000000000aa7805 */ /* 0x000fca0000008a00 */
[----:B------:R-:W-:-:S05]  /*0d10*/  IMAD R170, R170, -0xa0, RZ ;  /* 0xffffff60aaaa7824 */ /* 0x000fca00078e02ff */
[----:B------:R-:W-:-:S14]  /*0d20*/  R2UR UR9, R170 ;  /* 0x00000000aa0972ca */ /* 0x000fdc00000e0000 */
[----:B------:R-:W2:Y:S01]  /*0d30*/  LDCU UR9, c[0x0][UR9+0x2b0] ;  /* 0x00005600090977ac */ /* 0x000ea20008000800 */
[----:B------:R-:W-:Y:S01]  /*0d40*/  NOP ;  /* 0x0000000000007918 */ /* 0x000fe20000000000 */
[----:B------:R-:W-:-:S05]  /*0d50*/  CS2R.32 R170, SR_CgaSize ;  /* 0x0000000000aa7805 */ /* 0x000fca0000008a00 */
[----:B------:R-:W-:-:S05]  /*0d60*/  IMAD R170, R170, -0xa0, RZ ;  /* 0xffffff60aaaa7824 */ /* 0x000fca00078e02ff */
[----:B------:R-:W-:-:S14]  /*0d70*/  R2UR UR7, R170 ;  /* 0x00000000aa0772ca */ /* 0x000fdc00000e0000 */
[----:B------:R-:W3:Y:S01]  /*0d80*/  LDCU UR7, c[0x0][UR7+0x2b4] ;  /* 0x00005680070777ac */ /* 0x000ee20008000800 */
[----:B------:R-:W4:Y:S08]  /*0d90*/  S2UR UR4, SR_CTAID.Y ;  /* 0x00000000000479c3 */ /* 0x000f300000002600 */
[----:B------:R-:W3:Y:S01]  /*0da0*/  LDC R9, c[0x0][0xb24] ;  /* 0x0002c900ff097b82 */ /* 0x000ee20000000800 */
[----:B-1----:R-:W-:-:S02]  /*0db0*/  I2FP.F32.U32 R5, UR5 ;  /* 0x0000000500057c45 */ /* 0x002fc40008201000 */
[----:B------:R-:W-:-:S05]  /*0dc0*/  CS2R.32 R3, SR_CgaSize ;  /* 0x0000000000037805 */ /* 0x000fca0000008a00 */
[----:B------:R-:W-:-:S06]  /*0dd0*/  IMAD R3, R3, -0xa0, RZ ;  /* 0xffffff6003037824 */ /* 0x000fcc00078e02ff */
[----:B------:R-:W1:Y:S01]  /*0de0*/  LDC R3, c[0x0][R3+0x2a0] ;  /* 0x0000a80003037b82 */ /* 0x000e620000000800 */
[----:B------:R-:W-:Y:S01]  /*0df0*/  MOV R21, UR5 ;  /* 0x0000000500157c02 */ /* 0x000fe20008000f00 */
[----:B--2---:R-:W-:Y:S01]  /*0e00*/  FMUL R5, R5, UR9 ;  /* 0x0000000905057c20 */ /* 0x004fe20008400000 */
[----:B----4-:R-:W-:Y:S02]  /*0e10*/  I2FP.F32.U32 R4, UR4 ;  /* 0x0000000400047c45 */ /* 0x010fe40008201000 */
[----:B------:R-:W-:-:S05]  /*0e20*/  CS2R.32 R2, SR_CgaSize ;  /* 0x0000000000027805 */ /* 0x000fca0000008a00 */
[----:B------:R-:W-:-:S06]  /*0e30*/  IMAD R2, R2, -0xa0, RZ ;  /* 0xffffff6002027824 */ /* 0x000fcc00078e02ff */
[----:B------:R-:W2:Y:S01]  /*0e40*/  LDC R2, c[0x0][R2+0x2a4] ;  /* 0x0000a90002027b82 */ /* 0x000ea20000000800 */
[----:B------:R-:W4:Y:S01]  /*0e50*/  F2I.U32.TRUNC.NTZ R170, R5 ;  /* 0x0000000500aa7305 */ /* 0x000f22000020f000 */
[----:B------:R-:W-:Y:S01]  /*0e60*/  MOV R20, UR4 ;  /* 0x0000000400147c02 */ /* 0x000fe20008000f00 */
[----:B---3--:R-:W-:-:S05]  /*0e70*/  FMUL R4, R4, UR7 ;  /* 0x0000000704047c20 */ /* 0x008fca0008400000 */
[----:B------:R-:W-:Y:S01]  /*0e80*/  BAR.SYNC.DEFER_BLOCKING 0x0 ;  /* 0x0000000000007b1d */ /* 0x000fe20000010000 */
[----:B------:R-:W-:-:S05]  /*0e90*/  ISETP.GE.AND P0, PT, R9, 0x1, PT ;  /* 0x000000010900780c */ /* 0x000fca0003f06270 */
[----:B------:R-:W3:Y:S02]  /*0ea0*/  F2I.U32.TRUNC.NTZ R147, R4 ;  /* 0x0000000400937305 */ /* 0x000ee4000020f000 */
[----:B------:R-:W2:Y:S01]  /*0eb0*/  S2UR UR36, SR_CTAID.Z ;  /* 0x00000000002479c3 */ /* 0x000ea20000002700 */
[----:B----4-:R-:W-:-:S05]  /*0ec0*/  IADD3 R170, PT, PT, -R170, RZ, RZ ;  /* 0x000000ffaaaa7210 */ /* 0x010fca0007ffe1ff */
[----:B-1----:R-:W-:Y:S01]  /*0ed0*/  IMAD R170, R3, R170, UR5 ;  /* 0x0000000503aa7e24 */ /* 0x002fe2000f8e02aa */
[----:B---3--:R-:W-:-:S05]  /*0ee0*/  IADD3 R147, PT, PT, -R147, RZ, RZ ;  /* 0x000000ff93937210 */ /* 0x008fca0007ffe1ff */
[----:B--2---:R-:W-:Y:S01]  /*0ef0*/  IMAD R147, R2, R147, UR4 ;  /* 0x0000000402937e24 */ /* 0x004fe2000f8e0293 */
[----:B------:R-:W-:Y:S06]  /*0f00*/  @!P0 BRA `(.L_x_15) ;  /* 0x0000000000b88947 */ /* 0x000fec0003800000 */
[----:B------:R-:W1:Y:S01]  /*0f10*/  LDC.64 R4, c[0x0][0xb18] ;  /* 0x0002c600ff047b82 */ /* 0x000e620000000a00 */
[----:B------:R-:W-:-:S07]  /*0f20*/  ISETP.NE.AND P0, PT, R9, 0x1, PT ;  /* 0x000000010900780c */ /* 0x000fce0003f05270 */
[----:B------:R-:W2:Y:S08]  /*0f30*/  LDC R10, c[0x0][0xb0c] ;  /* 0x0002c300ff0a7b82 */ /* 0x000eb00000000800 */
[----:B------:R-:W3:Y:S08]  /*0f40*/  LDC R11, c[0x0][0x370] ;  /* 0x0000dc00ff0b7b82 */ /* 0x000ef00000000800 */
[----:B------:R-:W4:Y:S01]  /*0f50*/  LDC R12, c[0x0][0x374] ;  /* 0x0000dd00ff0c7b82 */ /* 0x000f220000000800 */
[----:B-1----:R-:W-:-:S07]  /*0f60*/  ISETP.NE.AND P1, PT, R4, 0x1, PT ;  /* 0x000000010400780c */ /* 0x002fce0003f25270 */
[----:B------:R-:W3:Y:S01]  /*0f70*/  LDC.64 R6, c[0x0][0xb10] ;  /* 0x0002c400ff067b82 */ /* 0x000ee20000000a00 */
[----:B--2---:R-:W-:-:S07]  /*0f80*/  ISETP.NE.AND P2, PT, R10, 0x1, PT ;  /* 0x000000010a00780c */ /* 0x004fce0003f45270 */
[----:B------:R-:W1:Y:S08]  /*0f90*/  LDC R8, c[0x0][0xb20] ;  /* 0x0002c800ff087b82 */ /* 0x000e700000000800 */
[----:B------:R-:W2:Y:S01]  /*0fa0*/  LDC.64 R2, c[0x0][0xb28] ;  /* 0x0002ca00ff027b82 */ /* 0x000ea20000000a00 */
[----:B----4-:R-:W-:-:S04]  /*0fb0*/  IMAD.HI.U32 R13, R12, R5, RZ ;  /* 0x000000050c0d7227 */ /* 0x010fc800078e00ff */
[----:B------:R-:W-:-:S04]  /*0fc0*/  IMAD.HI.U32 R5, R20, R5, RZ ;  /* 0x0000000514057227 */ /* 0x000fc800078e00ff */
[----:B---3--:R-:W-:-:S04]  /*0fd0*/  IMAD.HI.U32 R14, R11, R6, RZ ;  /* 0x000000060b0e7227 */ /* 0x008fc800078e00ff */
[C---:B------:R-:W-:Y:S01]  /*0fe0*/  IMAD.HI.U32 R16, R21.reuse, R6, RZ ;  /* 0x0000000615107227 */ /* 0x040fe200078e00ff */
[-C--:B------:R-:W-:Y:S02]  /*0ff0*/  @P2 SHF.R.U32.HI R11, RZ, R7.reuse, R14 ;  /* 0x00000007ff0b2219 */ /* 0x080fe4000001160e */
[-C--:B-1----:R-:W-:Y:S02]  /*1000*/  @P1 SHF.R.U32.HI R12, RZ, R8.reuse, R13 ;  /* 0x00000008ff0c1219 */ /* 0x082fe4000001160d */
[----:B------:R-:W-:Y:S02]  /*1010*/  SHF.R.U32.HI R5, RZ, R8, R5 ;  /* 0x00000008ff057219 */ /* 0x000fe40000011605 */
[----:B------:R-:W-:Y:S02]  /*1020*/  SHF.R.U32.HI R16, RZ, R7, R16 ;  /* 0x00000007ff107219 */ /* 0x000fe40000011610 */
[----:B------:R-:W-:Y:S01]  /*1030*/  SEL R5, R20, R5, !P1 ;  /* 0x0000000514057207 */ /* 0x000fe20004800000 */
[----:B--2---:R-:W-:Y:S01]  /*1040*/  IMAD.HI.U32 R14, R12, R2, RZ ;  /* 0x000000020c0e7227 */ /* 0x004fe200078e00ff */
[----:B------:R-:W-:-:S02]  /*1050*/  SEL R7, R21, R16, !P2 ;  /* 0x0000001015077207 */ /* 0x000fc40005000000 */
[----:B------:R-:W-:Y:S01]  /*1060*/  IADD3 R13, PT, PT, -R5, RZ, RZ ;  /* 0x000000ff050d7210 */ /* 0x000fe20007ffe1ff */
[----:B------:R-:W-:Y:S01]  /*1070*/  IMAD.HI.U32 R6, R11, R2, RZ ;  /* 0x000000020b067227 */ /* 0x000fe200078e00ff */
[----:B------:R-:W-:-:S03]  /*1080*/  @P0 SHF.R.U32.HI R12, RZ, R3, R14 ;  /* 0x00000003ff0c0219 */ /* 0x000fc6000001160e */
[----:B------:R-:W-:Y:S01]  /*1090*/  IMAD R13, R4, R13, R20 ;  /* 0x0000000d040d7224 */ /* 0x000fe200078e0214 */
[----:B------:R-:W-:Y:S01]  /*10a0*/  @P0 SHF.R.U32.HI R11, RZ, R3, R6 ;  /* 0x00000003ff0b0219 */ /* 0x000fe20000011606 */
[----:B------:R-:W-:-:S04]  /*10b0*/  IMAD R12, R12, R9, RZ ;  /* 0x000000090c0c7224 */ /* 0x000fc800078e02ff */
[----:B------:R-:W-:Y:S01]  /*10c0*/  IMAD R6, R11, R9, RZ ;  /* 0x000000090b067224 */ /* 0x000fe200078e02ff */
[----:B------:R-:W-:-:S04]  /*10d0*/  ISETP.GE.AND P1, PT, R5, R12, PT ;  /* 0x0000000c0500720c */ /* 0x000fc80003f26270 */
[----:B------:R-:W-:Y:S01]  /*10e0*/  ISETP.GE.OR P1, PT, R7, R6, P1 ;  /* 0x000000060700720c */ /* 0x000fe20000f26670 */
[----:B------:R-:W-:-:S05]  /*10f0*/  IMAD.HI.U32 R6, R5, R2, RZ ;  /* 0x0000000205067227 */ /* 0x000fca00078e00ff */
[----:B------:R-:W-:-:S04]  /*1100*/  SHF.R.U32.HI R6, RZ, R3, R6 ;  /* 0x00000003ff067219 */ /* 0x000fc80000011606 */
[----:B------:R-:W-:-:S03]  /*1110*/  SEL R6, R5, R6, !P0 ;  /* 0x0000000605067207 */ /* 0x000fc60004000000 */
[----:B------:R-:W-:Y:S01]  /*1120*/  @!P1 IMAD.HI.U32 R8, R7, R2, RZ ;  /* 0x0000000207089227 */ /* 0x000fe200078e00ff */
[----:B------:R-:W-:-:S04]  /*1130*/  IADD3 R2, PT, PT, -R6, RZ, RZ ;  /* 0x000000ff06027210 */ /* 0x000fc80007ffe1ff */
[----:B------:R-:W-:Y:S01]  /*1140*/  @!P1 SHF.R.U32.HI R8, RZ, R3, R8 ;  /* 0x00000003ff089219 */ /* 0x000fe20000011608 */
[----:B------:R-:W-:-:S03]  /*1150*/  IMAD R2, R9, R2, R5 ;  /* 0x0000000209027224 */ /* 0x000fc600078e0205 */
[----:B------:R-:W-:-:S05]  /*1160*/  @!P1 SEL R3, R7, R8, !P0 ;  /* 0x0000000807039207 */ /* 0x000fca0004000000 */
[--C-:B------:R-:W-:Y:S02]  /*1170*/  @!P1 IMAD.IADD R6, R6, 0x1, -R3.reuse ;  /* 0x0000000106069824 */ /* 0x100fe400078e0a03 */
[----:B------:R-:W-:Y:S01]  /*1180*/  @!P1 IMAD R3, R2, R11, R3 ;  /* 0x0000000b02039224 */ /* 0x000fe200078e0203 */
[----:B------:R-:W-:Y:S01]  /*1190*/  IADD3 R2, PT, PT, -R7, RZ, RZ ;  /* 0x000000ff07027210 */ /* 0x000fe20007ffe1ff */
[----:B------:R-:W-:Y:S02]  /*11a0*/  @!P1 IMAD R5, R6, R9, R7 ;  /* 0x0000000906059224 */ /* 0x000fe400078e0207 */
[----:B------:R-:W-:Y:S02]  /*11b0*/  @!P1 IMAD.MOV.U32 R7, RZ, RZ, R3 ;  /* 0x000000ffff079224 */ /* 0x000fe400078e0003 */
[----:B------:R-:W-:Y:S02]  /*11c0*/  IMAD R2, R10, R2, R21 ;  /* 0x000000020a027224 */ /* 0x000fe400078e0215 */
[----:B------:R-:W-:-:S02]  /*11d0*/  IMAD R20, R5, R4, R13 ;  /* 0x0000000405147224 */ /* 0x000fc400078e020d */
[----:B------:R-:W-:Y:S02]  /*11e0*/  IMAD R21, R7, R10, R2 ;  /* 0x0000000a07157224 */ /* 0x000fe400078e0202 */
.L_x_15:
[----:B------:R-:W1:Y:S01]  /*11f0*/  LDCU UR4, c[0x0][0xb30] ;  /* 0x00016600ff0477ac */ /* 0x000e620008000800 */
[----:B------:R-:W2:Y:S08]  /*1200*/  S2UR UR37, SR_CgaCtaId ;  /* 0x00000000002579c3 */ /* 0x000eb00000008800 */
[----:B------:R-:W3:Y:S01]  /*1210*/  LDC R72, c[0x0][0xb24] ;  /* 0x0002c900ff487b82 */ /* 0x000ee20000000800 */
[----:B-1----:R-:W-:-:S09]  /*1220*/  UISETP.NE.AND UP1, UPT, UR4, 0x1, UPT ;  /* 0x000000010400788c */ /* 0x002fd2000bf25270 */
[----:B--2---:R-:W-:Y:S05]  /*1230*/  BRA.U UP1, `(.L_x_16) ;  /* 0x0000000101407547 */ /* 0x004fea000b800000 */
[----:B------:R-:W1:Y:S08]  /*1240*/  LDC.64 R4, c[0x0][0xb10] ;  /* 0x0002c400ff047b82 */ /* 0x000e700000000a00 */
[----:B------:R-:W2:Y:S08]  /*1250*/  LDC.64 R2, c[0x0][0xb18] ;  /* 0x0002c600ff027b82 */ /* 0x000eb00000000a00 */
[----:B------:R-:W4:Y:S08]  /*1260*/  LDC R6, c[0x0][0xb20] ;  /* 0x0002c800ff067b82 */ /* 0x000f300000000800 */
[----:B------:R-:W3:Y:S01]  /*1270*/  LDC R8, c[0x0][0xb0c] ;  /* 0x0002c300ff087b82 */ /* 0x000ee20000000800 */
[----:B-1----:R-:W-:-:S05]  /*1280*/  IMAD.HI.U32 R4, R21, R4, RZ ;  /* 0x0000000415047227 */ /* 0x002fca00078e00ff */
[----:B------:R-:W-:Y:S01]  /*1290*/  SHF.R.U32.HI R4, RZ, R5, R4 ;  /* 0x00000005ff047219 */ /* 0x000fe20000011604 */
[----:B--2---:R-:W-:Y:S01]  /*12a0*/  IMAD.HI.U32 R3, R20, R3, RZ ;  /* 0x0000000314037227 */ /* 0x004fe200078e00ff */
[----:B------:R-:W-:-:S04]  /*12b0*/  ISETP.NE.AND P0, PT, R2, 0x1, PT ;  /* 0x000000010200780c */ /* 0x000fc80003f05270 */
[----:B----4-:R-:W-:-:S04]  /*12c0*/  SHF.R.U32.HI R3, RZ, R6, R3 ;  /* 0x00000006ff037219 */ /* 0x010fc80000011603 */
[----:B------:R-:W-:Y:S02]  /*12d0*/  SEL R3, R20, R3, !P0 ;  /* 0x0000000314037207 */ /* 0x000fe40004000000 */
[----:B---3--:R-:W-:-:S04]  /*12e0*/  ISETP.NE.AND P1, PT, R8, 0x1, PT ;  /* 0x000000010800780c */ /* 0x008fc80003f25270 */
[----:B------:R-:W-:-:S05]  /*12f0*/  SEL R4, R21, R4, !P1 ;  /* 0x0000000415047207 */ /* 0x000fca0004800000 */
[----:B------:R-:W-:Y:S02]  /*1300*/  IMAD.IADD R5, R3, 0x1, -R4 ;  /* 0x0000000103057824 */ /* 0x000fe400078e0a04 */
[----:B------:R-:W-:Y:S02]  /*1310*/  IMAD.IADD R3, R4, 0x1, -R3 ;  /* 0x0000000104037824 */ /* 0x000fe400078e0a03 */
[----:B------:R-:W-:Y:S02]  /*1320*/  IMAD R21, R5, R8, R21 ;  /* 0x0000000805157224 */ /* 0x000fe400078e0215 */
[----:B------:R-:W-:-:S07]  /*1330*/  IMAD R20, R3, R2, R20 ;  /* 0x0000000203147224 */ /* 0x000fce00078e0214 */
.L_x_16:
[----:B------:R-:W-:Y:S01]  /*1340*/  BAR.SYNC.DEFER_BLOCKING 0x0 ;  /* 0x0000000000007b1d */ /* 0x000fe20000010000 */
[----:B------:R-:W-:Y:S01]  /*1350*/  UISETP.NE.AND UP1, UPT, UR8, 0x2, UPT ;  /* 0x000000020800788c */ /* 0x000fe2000bf25270 */
[----:B------:R-:W-:Y:S02]  /*1360*/  ISETP.NE.OR P5, PT, R0, 0x2, !P5 ;  /* 0x000000020000780c */ /* 0x000fe40006fa5670 */
[----:B------:R-:W-:-:S06]  /*1370*/  LOP3.LUT R2, R185, 0x1f, RZ, 0xc0, !PT ;  /* 0x0000001fb9027812 */ /* 0x000fcc00078ec0ff */
[----:B------:R-:W-:Y:S05]  /*1380*/  BRA.U UP1, `(.L_x_17) ;  /* 0x0000001101807547 */ /* 0x000fea000b800000 */
[----:B------:R-:W1:Y:S01]  /*1390*/  LDCU UR13, c[0x0][0x38c] ;  /* 0x00007180ff0d77ac */ /* 0x000e620008000800 */
[----:B------:R-:W2:Y:S01]  /*13a0*/  LDC R9, c[0x0][0x370] ;  /* 0x0000dc00ff097b82 */ /* 0x000ea20000000800 */
[----:B------:R-:W-:Y:S01]  /*13b0*/  PLOP3.LUT P1, PT, PT, PT, UP2, 0x80, 0x8 ;  /* 0x000000000008781c */ /* 0x000fe20003f2f028 */
[----:B------:R-:W-:Y:S01]  /*13c0*/  IMAD.MOV.U32 R15, RZ, RZ, 0x1 ;  /* 0x00000001ff0f7424 */ /* 0x000fe200078e00ff */
[----:B------:R-:W-:Y:S01]  /*13d0*/  ISETP.EQ.OR P4, PT, R2, RZ, P5 ;  /* 0x000000ff0200720c */ /* 0x000fe20002f82670 */
[----:B------:R-:W-:Y:S01]  /*13e0*/  IMAD.MOV.U32 R14, RZ, RZ, RZ ;  /* 0x000000ffff0e7224 */ /* 0x000fe200078e00ff */
[----:B------:R-:W-:Y:S02]  /*13f0*/  PLOP3.LUT P1, PT, P1, PT, PT, 0x8, 0x80 ;  /* 0x000000000080781c */ /* 0x000fe40000f2e170 */
[----:B------:R-:W-:Y:S01]  /*1400*/  CS2R R12, SRZ ;  /* 0x00000000000c7805 */ /* 0x000fe2000001ff00 */
[----:B------:R-:W-:Y:S01]  /*1410*/  IMAD.MOV.U32 R10, RZ, RZ, 0x1 ;  /* 0x00000001ff0a7424 */ /* 0x000fe200078e00ff */
[----:B------:R-:W4:Y:S01]  /*1420*/  LDC R0, c[0x0][0x374] ;  /* 0x0000dd00ff007b82 */ /* 0x000f220000000800 */
[----:B------:R-:W2:Y:S01]  /*1430*/  LDCU.64 UR22, c[0x0][0x348] ;  /* 0x00006900ff1677ac */ /* 0x000ea20008000a00 */
[----:B------:R-:W-:Y:S01]  /*1440*/  UMOV UR6, URZ ;  /* 0x000000ff00067c82 */ /* 0x000fe20008000000 */
[----:B-1----:R-:W-:-:S04]  /*1450*/  UIADD3 UR5, UPT, UPT, UR13, 0x1f, URZ ;  /* 0x0000001f0d057890 */ /* 0x002fc8000fffe0ff */
[----:B------:R-:W-:-:S04]  /*1460*/  USHF.R.S32.HI UR4, URZ, 0x1f, UR5 ;  /* 0x0000001fff047899 */ /* 0x000fc80008011405 */
[----:B------:R-:W-:-:S04]  /*1470*/  ULEA.HI UR4, UR4, UR5, URZ, 0x5 ;  /* 0x0000000504047291 */ /* 0x000fc8000f8f28ff */
[----:B------:R-:W-:Y:S02]  /*1480*/  USHF.R.S32.HI UR15, URZ, 0x5, UR4 ;  /* 0x00000005ff0f7899 */ /* 0x000fe40008011404 */
[----:B------:R-:W-:Y:S02]  /*1490*/  UIADD3 UR4, UPT, UPT, UR13, -0x1, URZ ;  /* 0xffffffff0d047890 */ /* 0x000fe4000fffe0ff */
[----:B------:R-:W-:Y:S02]  /*14a0*/  UISETP.LT.U32.AND UP0, UPT, UR15, 0x5, UPT ;  /* 0x000000050f00788c */ /* 0x000fe4000bf01070 */
[----:B------:R-:W-:Y:S02]  /*14b0*/  UISETP.GE.U32.AND UP1, UPT, UR4, -0x3f, UPT ;  /* 0xffffffc10400788c */ /* 0x000fe4000bf26070 */
[----:B------:R-:W-:Y:S02]  /*14c0*/  USEL UR14, UR15, 0x5, UP0 ;  /* 0x000000050f0e7887 */ /* 0x000fe40008000000 */
[----:B------:R-:W-:-:S02]  /*14d0*/  UIADD3 UR13, UPT, UPT, UR13, 0x3e, URZ ;  /* 0x0000003e0d0d7890 */ /* 0x000fc4000fffe0ff */
[----:B------:R-:W-:Y:S02]  /*14e0*/  UIADD3 UR5, UPT, UPT, UR14, -0x1, URZ ;  /* 0xffffffff0e057890 */ /* 0x000fe4000fffe0ff */
[----:B------:R-:W-:-:S03]  /*14f0*/  UIADD3 UR7, UPT, UPT, UR15, -UR14, URZ ;  /* 0x8000000e0f077290 */ /* 0x000fc6000fffe0ff */
[----:B------:R-:W-:-:S04]  /*1500*/  @UP1 UIADD3 UR5, UPT, UPT, UR14, URZ, URZ ;  /* 0x000000ff0e051290 */ /* 0x000fc8000fffe0ff */
[----:B--2---:R-:W-:-:S12]  /*1510*/  UIADD3 UR5, UPT, UPT, UR5, 0x1, URZ ;  /* 0x0000000105057890 */ /* 0x004fd8000fffe0ff */
.L_x_35:
[----:B------:R-:W-:Y:S01]  /*1520*/  UISETP.NE.AND UP0, UPT, UR37, URZ, UPT ;  /* 0x000000ff2500728c */ /* 0x000fe2000bf05270 */
[----:B------:R-:W1:Y:S08]  /*1530*/  S2UR UR37, SR_CgaCtaId ;  /* 0x00000000002579c3 */ /* 0x000e700000008800 */
[----:B------:R-:W-:Y:S05]  /*1540*/  BRA.U UP0, `(.L_x_18) ;  /* 0x0000000100347547 */ /* 0x000fea000b800000 */
[----:B------:R-:W2:Y:S01]  /*1550*/  S2R R2, SR_CgaCtaId ;  /* 0x0000000000027919 */ /* 0x000ea20000008800 */
[----:B------:R-:W-:-:S04]  /*1560*/  MOV R3, 0x400 ;  /* 0x0000040000037802 */ /* 0x000fc80000000f00 */
[----:B--2---:R-:W-:Y:S02]  /*1570*/  LEA R3, R2, R3, 0x18 ;  /* 0x0000000302037211 */ /* 0x004fe400078ec0ff */
[----:B------:R-:W-:-:S03]  /*1580*/  SHF.L.U32 R2, R10, 0x1f, RZ ;  /* 0x0000001f0a027819 */ /* 0x000fc600000006ff */
[----:B------:R-:W-:-:S04]  /*1590*/  IMAD R3, R12, 0x8, R3 ;  /* 0x000000080c037824 */ /* 0x000fc800078e0203 */
[----:B------:R-:W2:Y:S02]  /*15a0*/  SYNCS.PHASECHK.TRANS64.TRYWAIT P0, [R3+URZ+0xf0], R2 ;  /* 0x0000f002030075a7 */ /* 0x000ea400080011ff */
[----:B--2---:R-:W-:Y:S05]  /*15b0*/  @!P0 BRA `(.L_x_19) ;  /* 0x00000098005c8947 */ /* 0x004fea0003800000 */
.L_x_127:
[----:B------:R-:W-:Y:S01]  /*15c0*/  VIADD R12, R12, 0x1 ;  /* 0x000000010c0c7836 */ /* 0x000fe20000000000 */
[----:B------:R2:W-:Y:S04]  /*15d0*/  SYNCS.ARRIVE.TRANS64.A1T0 RZ, [R3+URZ+0xe0], RZ ;  /* 0x0000e0ff03ff79a7 */ /* 0x0005e800081000ff */
[----:B------:R-:W-:-:S04]  /*15e0*/  ISETP.NE.AND P0, PT, R12, 0x2, PT ;  /* 0x000000020c00780c */ /* 0x000fc80003f05270 */
[----:B------:R-:W-:Y:S02]  /*15f0*/  SEL R12, R12, RZ, P0 ;  /* 0x000000ff0c0c7207 */ /* 0x000fe40000000000 */
[----:B--2---:R-:W-:-:S04]  /*1600*/  SEL R3, RZ, 0x1, P0 ;  /* 0x00000001ff037807 */ /* 0x004fc80000000000 */
[----:B------:R-:W-:-:S07]  /*1610*/  LOP3.LUT R10, R10, R3, RZ, 0x3c, !PT ;  /* 0x000000030a0a7212 */ /* 0x000fce00078e3cff */
.L_x_18:
[----:B------:R-:W-:Y:S01]  /*1620*/  UMOV UR4, 0x400 ;  /* 0x0000040000047882 */ /* 0x000fe20000000000 */
[----:B------:R-:W-:Y:S01]  /*1630*/  SHF.L.U32 R2, R15, 0x1f, RZ ;  /* 0x0000001f0f027819 */ /* 0x000fe200000006ff */
[----:B-1----:R-:W-:Y:S01]  /*1640*/  ULEA UR4, UR37, UR4, 0x18 ;  /* 0x0000000425047291 */ /* 0x002fe2000f8ec0ff */
[----:B------:R-:W-:Y:S01]  /*1650*/  R2UR UR35, R21 ;  /* 0x00000000152372ca */ /* 0x000fe200000e0000 */
[----:B------:R-:W-:Y:S01]  /*1660*/  UISETP.GE.U32.AND UP0, UPT, UR13, 0x3f, UPT ;  /* 0x0000003f0d00788c */ /* 0x000fe2000bf06070 */
[----:B------:R-:W-:Y:S01]  /*1670*/  R2UR UR11, R20 ;  /* 0x00000000140b72ca */ /* 0x000fe200000e0000 */
[----:B------:R-:W-:Y:S01]  /*1680*/  ULEA UR8, UR6, UR4, 0x3 ;  /* 0x0000000406087291 */ /* 0x000fe2000f8e18ff */
[----:B------:R-:W-:-:S08]  /*1690*/  UMOV UR24, URZ ;  /* 0x000000ff00187c82 */ /* 0x000fd00008000000 */
[----:B------:R1:W2:Y:S01]  /*16a0*/  SYNCS.PHASECHK.TRANS64.TRYWAIT P0, [UR8+0x28], R2 ;  /* 0x00002802ff0075a7 */ /* 0x0002a20008001108 */
[----:B------:R-:W-:Y:S02]  /*16b0*/  USHF.L.U32 UR35, UR35, 0x7, URZ ;  /* 0x0000000723237899 */ /* 0x000fe400080006ff */
[----:B------:R-:W-:Y:S01]  /*16c0*/  USHF.L.U32 UR11, UR11, 0x8, URZ ;  /* 0x000000080b0b7899 */ /* 0x000fe200080006ff */
[----:B------:R-:W-:Y:S11]  /*16d0*/  BRA.U !UP0, `(.L_x_20) ;  /* 0x0000000108a87547 */ /* 0x000ff6000b800000 */
[----:B------:R-:W-:Y:S01]  /*16e0*/  UMOV UR16, URZ ;  /* 0x000000ff00107c82 */ /* 0x000fe20008000000 */
[----:B------:R-:W-:-:S05]  /*16f0*/  UMOV UR17, UR6 ;  /* 0x0000000600117c82 */ /* 0x000fca0008000000 */
.L_x_25:
[----:B-1----:R-:W-:Y:S01]  /*1700*/  ULEA UR33, UR17, UR4, 0x3 ;  /* 0x0000000411217291 */ /* 0x002fe2000f8e18ff */
[----:B--2---:R-:W-:Y:S01]  /*1710*/  @!P5 MOV R3, 0x3000 ;  /* 0x000030000003d802 */ /* 0x004fe20000000f00 */
[----:B--2---:R-:W-:Y:S10]  /*1720*/  @P0 BRA `(.L_x_21) ;  /* 0x00000000000c0947 */ /* 0x004ff40003800000 */
[----:B------:R-:W-:-:S04]  /*1730*/  SHF.L.U32 R5, R15, 0x1f, RZ ;  /* 0x0000001f0f057819 */ /* 0x000fc800000006ff */
[----:B------:R-:W2:Y:S02]  /*1740*/  SYNCS.PHASECHK.TRANS64.TRYWAIT P0, [UR33+0x28], R5 ;  /* 0x00002805ff0075a7 */ /* 0x000ea40008001121 */
[----:B--2---:R-:W-:Y:S05]  /*1750*/  @!P0 BRA `(.L_x_22) ;  /* 0x0000009800088947 */ /* 0x004fea0003800000 */
.L_x_21:
[----:B------:R2:W-:Y:S01]  /*1760*/  @!P5 SYNCS.ARRIVE.TRANS64 RZ, [UR33], R3 ;  /* 0x00000003ffffd9a7 */ /* 0x0005e20008000021 */
[----:B------:R-:W-:Y:S04]  /*1770*/  BSSY.RECONVERGENT B0, `(.L_x_23) ;  /* 0x0000003000007945 */ /* 0x000fe80003800200 */
[----:B------:R-:W-:Y:S05]  /*1780*/  @P4 BRA `(.L_x_24) ;  /* 0x0000000000044947 */ /* 0x000fea0003800000 */
[----:B------:R-:W-:Y:S05]  /*1790*/  BPT.TRAP 0x1 ;  /* 0x000000040000795c */ /* 0x000fea0000300000 */
.L_x_24:
[----:B------:R-:W-:Y:S05]  /*17a0*/  BSYNC.RECONVERGENT B0 ;  /* 0x0000000000007941 */ /* 0x000fea0003800200 */
.L_x_23:
[----:B------:R-:W-:Y:S02]  /*17b0*/  UIADD3 UR6, UPT, UPT, UR17, 0x1, URZ ;  /* 0x0000000111067890 */ /* 0x000fe4000fffe0ff */
[----:B------:R-:W-:Y:S02]  /*17c0*/  ULEA UR32, UR17, UR4, 0xc ;  /* 0x0000000411207291 */ /* 0x000fe4000f8e60ff */
[----:B------:R-:W-:Y:S02]  /*17d0*/  UISETP.NE.AND UP0, UPT, UR6, 0x5, UPT ;  /* 0x000000050600788c */ /* 0x000fe4000bf05270 */
[----:B------:R-:W-:Y:S02]  /*17e0*/  UIADD3 UR26, UP1, UPT, UR22, 0x80, URZ ;  /* 0x00000080161a7890 */ /* 0x000fe4000ff3e0ff */
[----:B------:R-:W-:Y:S02]  /*17f0*/  USEL UR9, URZ, 0x1, UP0 ;  /* 0x00000001ff097887 */ /* 0x000fe40008000000 */
[----:B------:R-:W-:-:S02]  /*1800*/  USEL UR6, UR6, URZ, UP0 ;  /* 0x000000ff06067287 */ /* 0x000fc40008000000 */
[----:B------:R-:W-:Y:S02]  /*1810*/  UIADD3 UR20, UP0, UPT, UR22, 0x180, URZ ;  /* 0x0000018016147890 */ /* 0x000fe4000ff1e0ff */
[----:B------:R-:W-:Y:S01]  /*1820*/  ULEA UR8, UR6, UR4, 0x3 ;  /* 0x0000000406087291 */ /* 0x000fe2000f8e18ff */
[----:B------:R-:W-:Y:S01]  /*1830*/  LOP3.LUT R15, R15, UR9, RZ, 0x3c, !PT ;  /* 0x000000090f0f7c12 */ /* 0x000fe2000f8e3cff */
[----:B------:R-:W-:Y:S02]  /*1840*/  USHF.L.U32 UR34, UR16, 0x5, URZ ;  /* 0x0000000510227899 */ /* 0x000fe400080006ff */
[----:B------:R-:W-:Y:S01]  /*1850*/  UIADD3.X UR27, UPT, UPT, URZ, UR23, URZ, UP1, !UPT ;  /* 0x00000017ff1b7290 */ /* 0x000fe20008ffe4ff */
[----:B-1----:R-:W-:Y:S01]  /*1860*/  SHF.L.U32 R2, R15, 0x1f, RZ ;  /* 0x0000001f0f027819 */ /* 0x002fe200000006ff */
[----:B------:R-:W-:Y:S02]  /*1870*/  UIADD3 UR32, UPT, UPT, UR32, 0xc400, URZ ;  /* 0x0000c40020207890 */ /* 0x000fe4000fffe0ff */
[----:B------:R-:W-:Y:S01]  /*1880*/  UIADD3.X UR21, UPT, UPT, URZ, UR23, URZ, UP0, !UPT ;  /* 0x00000017ff157290 */ /* 0x000fe200087fe4ff */
[----:B------:R1:W1:Y:S01]  /*1890*/  SYNCS.PHASECHK.TRANS64.TRYWAIT P0, [UR8+0x28], R2 ;  /* 0x00002802ff0075a7 */ /* 0x0002620008001108 */
[----:B------:R-:W-:Y:S01]  /*18a0*/  ULEA UR8, UR17, UR4, 0xd ;  /* 0x0000000411087291 */ /* 0x000fe2000f8e68ff */
[----:B------:R-:W-:Y:S01]  /*18b0*/  UMOV UR18, 0x0 ;  /* 0x0000000000127882 */ /* 0x000fe20000000000 */
[----:B------:R-:W-:-:S02]  /*18c0*/  UMOV UR19, 0x10000000 ;  /* 0x1000000000137882 */ /* 0x000fc40000000000 */
[----:B------:R-:W-:Y:S01]  /*18d0*/  UIADD3 UR8, UPT, UPT, UR8, 0x11400, URZ ;  /* 0x0001140008087890 */ /* 0x000fe2000fffe0ff */
[----:B------:R1:W-:Y:S01]  /*18e0*/  UTMALDG.3D [UR32], [UR26], desc[UR18] ;  /* 0x000012201a0075b4 */ /* 0x0003e20008011000 */
[----:B------:R-:W-:Y:S01]  /*18f0*/  UMOV UR12, UR36 ;  /* 0x00000024000c7c82 */ /* 0x000fe20008000000 */
[----:B------:R-:W-:Y:S01]  /*1900*/  UMOV UR9, UR33 ;  /* 0x0000002100097c82 */ /* 0x000fe20008000000 */
[----:B------:R-:W-:Y:S01]  /*1910*/  UMOV UR10, UR34 ;  /* 0x00000022000a7c82 */ /* 0x000fe20008000000 */
[----:B------:R-:W-:Y:S01]  /*1920*/  UIADD3 UR16, UPT, UPT, UR16, 0x1, URZ ;  /* 0x0000000110107890 */ /* 0x000fe2000fffe0ff */
[----:B------:R-:W-:Y:S01]  /*1930*/  UMOV UR24, UR5 ;  /* 0x0000000500187c82 */ /* 0x000fe20008000000 */
[----:B------:R-:W-:Y:S02]  /*1940*/  UMOV UR17, UR6 ;  /* 0x0000000600117c82 */ /* 0x000fe40008000000 */
[----:B------:R1:W-:Y:S01]  /*1950*/  UTMALDG.3D [UR8], [UR20], desc[UR18] ;  /* 0x00001208140075b4 */ /* 0x0003e20008011000 */
[----:B------:R-:W-:-:S09]  /*1960*/  UISETP.NE.AND UP0, UPT, UR16, UR5, UPT ;  /* 0x000000051000728c */ /* 0x000fd2000bf05270 */
[----:B------:R-:W-:Y:S05]  /*1970*/  BRA.U UP0, `(.L_x_25) ;  /* 0xfffffffd00607547 */ /* 0x000fea000b83ffff */
.L_x_20:
[----:B-1----:R-:W-:Y:S01]  /*1980*/  ULEA UR8, UR6, UR4, 0x3 ;  /* 0x0000000406087291 */ /* 0x002fe2000f8e18ff */
[----:B------:R-:W-:Y:S01]  /*1990*/  SHF.L.U32 R2, R15, 0x1f, RZ ;  /* 0x0000001f0f027819 */ /* 0x000fe200000006ff */
[----:B------:R-:W-:Y:S01]  /*19a0*/  @!P1 SYNCS.ARRIVE.TRANS64.A1T0 RZ, [UR4+0x98], RZ ;  /* 0x000098ffffff99a7 */ /* 0x000fe20008100004 */
[----:B------:R-:W-:-:S06]  /*19b0*/  UISETP.GT.AND UP0, UPT, UR15, UR14, UPT ;  /* 0x0000000e0f00728c */ /* 0x000fcc000bf04270 */
[----:B--2---:R1:W2:Y:S03]  /*19c0*/  SYNCS.PHASECHK.TRANS64.TRYWAIT P0, [UR8+0x28], R2 ;  /* 0x00002802ff0075a7 */ /* 0x0042a60008001108 */
[----:B------:R-:W-:Y:S05]  /*19d0*/  BRA.U !UP0, `(.L_x_26) ;  /* 0x0000000108ac7547 */ /* 0x000fea000b800000 */
[----:B------:R-:W-:Y:S01]  /*19e0*/  UIADD3 UR21, UPT, UPT, UR7, UR24, URZ ;  /* 0x0000001807157290 */ /* 0x000fe2000fffe0ff */
[----:B------:R-:W-:-:S11]  /*19f0*/  UMOV UR25, UR6 ;  /* 0x0000000600197c82 */ /* 0x000fd60008000000 */
.L_x_31:
[----:B-1----:R-:W-:Y:S01]  /*1a00*/  ULEA UR17, UR25, UR4, 0x3 ;  /* 0x0000000419117291 */ /* 0x002fe2000f8e18ff */
[----:B--2---:R-:W-:Y:S01]  /*1a10*/  @!P5 MOV R3, 0x3000 ;  /* 0x000030000003d802 */ /* 0x004fe20000000f00 */
[----:B--2---:R-:W-:Y:S10]  /*1a20*/  @P0 BRA `(.L_x_27) ;  /* 0x00000000000c0947 */ /* 0x004ff40003800000 */
[----:B------:R-:W-:-:S04]  /*1a30*/  SHF.L.U32 R5, R15, 0x1f, RZ ;  /* 0x0000001f0f057819 */ /* 0x000fc800000006ff */
[----:B------:R-:W2:Y:S02]  /*1a40*/  SYNCS.PHASECHK.TRANS64.TRYWAIT P0, [UR17+0x28], R5 ;  /* 0x00002805ff0075a7 */ /* 0x000ea40008001111 */
[----:B--2---:R-:W-:Y:S05]  /*1a50*/  @!P0 BRA `(.L_x_28) ;  /* 0x0000009400608947 */ /* 0x004fea0003800000 */
.L_x_27:
[----:B------:R2:W-:Y:S01]  /*1a60*/  @!P5 SYNCS.ARRIVE.TRANS64 RZ, [UR17], R3 ;  /* 0x00000003ffffd9a7 */ /* 0x0005e20008000011 */
[----:B------:R-:W-:Y:S04]  /*1a70*/  BSSY.RECONVERGENT B0, `(.L_x_29) ;  /* 0x0000003000007945 */ /* 0x000fe80003800200 */
[----:B------:R-:W-:Y:S05]  /*1a80*/  @P4 BRA `(.L_x_30) ;  /* 0x0000000000044947 */ /* 0x000fea0003800000 */
[----:B------:R-:W-:Y:S05]  /*1a90*/  BPT.TRAP 0x1 ;  /* 0x000000040000795c */ /* 0x000fea0000300000 */
.L_x_30:
[----:B------:R-:W-:Y:S05]  /*1aa0*/  BSYNC.RECONVERGENT B0 ;  /* 0x0000000000007941 */ /* 0x000fea0003800200 */
.L_x_29:
        /* <DEDUP_REMOVED lines=10> */
[----:B------:R-:W-:Y:S01]  /*1b50*/  UIADD3 UR16, UPT, UPT, UR16, 0xc400, URZ ;  /* 0x0000c40010107890 */ /* 0x000fe2000fffe0ff */
[----:B-1----:R-:W-:Y:S01]  /*1b60*/  SHF.L.U32 R2, R15, 0x1f, RZ ;  /* 0x0000001f0f027819 */ /* 0x002fe200000006ff */
[----:B------:R-:W-:Y:S02]  /*1b70*/  UIADD3.X UR31, UPT, UPT, URZ, UR23, URZ, UP1, !UPT ;  /* 0x00000017ff1f7290 */ /* 0x000fe40008ffe4ff */
[----:B------:R-:W-:Y:S01]  /*1b80*/  UIADD3.X UR29, UPT, UPT, URZ, UR23, URZ, UP0, !UPT ;  /* 0x00000017ff1d7290 */ /* 0x000fe200087fe4ff */
[----:B------:R1:W1:Y:S01]  /*1b90*/  SYNCS.PHASECHK.TRANS64.TRYWAIT P0, [UR8+0x28], R2 ;  /* 0x00002802ff0075a7 */ /* 0x0002620008001108 */
[----:B------:R-:W-:Y:S01]  /*1ba0*/  ULEA UR8, UR25, UR4, 0xd ;  /* 0x0000000419087291 */ /* 0x000fe2000f8e68ff */
[----:B------:R-:W-:Y:S01]  /*1bb0*/  UMOV UR26, 0x0 ;  /* 0x00000000001a7882 */ /* 0x000fe20000000000 */
[----:B------:R-:W-:-:S02]  /*1bc0*/  UMOV UR27, 0x10000000 ;  /* 0x10000000001b7882 */ /* 0x000fc40000000000 */
[----:B------:R-:W-:Y:S01]  /*1bd0*/  UIADD3 UR8, UPT, UPT, UR8, 0x11400, URZ ;  /* 0x0001140008087890 */ /* 0x000fe2000fffe0ff */
[----:B------:R-:W-:Y:S01]  /*1be0*/  UMOV UR19, UR35 ;  /* 0x0000002300137c82 */ /* 0x000fe20008000000 */
[----:B------:R-:W-:Y:S01]  /*1bf0*/  UMOV UR20, UR36 ;  /* 0x0000002400147c82 */ /* 0x000fe20008000000 */
[----:B------:R-:W-:Y:S01]  /*1c00*/  UMOV UR12, UR36 ;  /* 0x00000024000c7c82 */ /* 0x000fe20008000000 */
[----:B------:R-:W-:Y:S01]  /*1c10*/  UMOV UR9, UR17 ;  /* 0x0000001100097c82 */ /* 0x000fe20008000000 */
[----:B------:R-:W-:Y:S01]  /*1c20*/  UMOV UR10, UR18 ;  /* 0x00000012000a7c82 */ /* 0x000fe20008000000 */
[----:B------:R1:W-:Y:S01]  /*1c30*/  UTMALDG.3D [UR16], [UR30], desc[UR26] ;  /* 0x00001a101e0075b4 */ /* 0x0003e20008011000 */
[----:B------:R-:W-:Y:S01]  /*1c40*/  UIADD3 UR24, UPT, UPT, UR24, 0x1, URZ ;  /* 0x0000000118187890 */ /* 0x000fe2000fffe0ff */
[----:B------:R-:W-:-:S03]  /*1c50*/  UMOV UR25, UR6 ;  /* 0x0000000600197c82 */ /* 0x000fc60008000000 */
[----:B------:R-:W-:Y:S01]  /*1c60*/  UISETP.NE.AND UP0, UPT, UR24, UR21, UPT ;  /* 0x000000151800728c */ /* 0x000fe2000bf05270 */
[----:B------:R1:W-:Y:S08]  /*1c70*/  UTMALDG.3D [UR8], [UR28], desc[UR26] ;  /* 0x00001a081c0075b4 */ /* 0x0003f00008011000 */
[----:B------:R-:W-:Y:S05]  /*1c80*/  BRA.U UP0, `(.L_x_31) ;  /* 0xfffffffd005c7547 */ /* 0x000fea000b83ffff */
.L_x_26:
[C---:B-1----:R-:W-:Y:S01]  /*1c90*/  LEA R2, R14.reuse, UR4, 0x3 ;  /* 0x000000040e027c11 */ /* 0x042fe2000f8e18ff */
[----:B------:R-:W-:Y:S01]  /*1ca0*/  NOP ;  /* 0x0000000000007918 */ /* 0x000fe20000000000 */
[----:B--2---:R-:W-:Y:S02]  /*1cb0*/  SHF.L.U32 R3, R13, 0x1f, RZ ;  /* 0x0000001f0d037819 */ /* 0x004fe400000006ff */
[----:B------:R-:W-:Y:S02]  /*1cc0*/  LEA R4, R14, UR4, 0x4 ;  /* 0x000000040e047c11 */ /* 0x000fe4000f8e20ff */
[----:B------:R-:W1:Y:S02]  /*1cd0*/  SYNCS.PHASECHK.TRANS64.TRYWAIT P0, [R2+URZ+0xa0], R3 ;  /* 0x0000a003020075a7 */ /* 0x000e6400080011ff */
[----:B-1----:R-:W-:Y:S05]  /*1ce0*/  @!P0 BRA `(.L_x_32) ;  /* 0x0000009000d48947 */ /* 0x002fea0003800000 */
.L_x_130:
[----:B------:R-:W2:Y:S01]  /*1cf0*/  LDS.128 R4, [R4+0x110] ;  /* 0x0001100004047984 */ /* 0x000ea20000000c00 */
[----:B---3--:R-:W-:Y:S01]  /*1d00*/  ISETP.GE.AND P0, PT, R72, 0x1, PT ;  /* 0x000000014800780c */ /* 0x008fe20003f06270 */
[----:B-1----:R-:W-:Y:S01]  /*1d10*/  VIADD R2, R2, 0xb0 ;  /* 0x000000b002027836 */ /* 0x002fe20000000000 */
[----:B------:R-:W-:Y:S01]  /*1d20*/  @!PT LDS RZ, [RZ] ;  /* 0x00000000fffff984 */ /* 0x000fe20000000800 */
[----:B------:R-:W-:Y:S01]  /*1d30*/  @!PT LDS RZ, [RZ] ;  /* 0x00000000fffff984 */ /* 0x000fe20000000800 */
[----:B------:R-:W-:Y:S01]  /*1d40*/  @!PT LDS RZ, [RZ] ;  /* 0x00000000fffff984 */ /* 0x000fe20000000800 */
[----:B------:R-:W-:Y:S01]  /*1d50*/  @!PT LDS RZ, [RZ] ;  /* 0x00000000fffff984 */ /* 0x000fe20000000800 */
[----:B------:R1:W-:Y:S06]  /*1d60*/  MEMBAR.ALL.CTA ;  /* 0x0000000000007992 */ /* 0x0003ec0000008000 */
[----:B-1----:R-:W1:Y:S01]  /*1d70*/  FENCE.VIEW.ASYNC.S ;  /* 0x00000000000073c6 */ /* 0x002e620000000000 */
[----:B------:R-:W-:-:S04]  /*1d80*/  PRMT R2, RZ, 0x654, R2 ;  /* 0x00000654ff027816 */ /* 0x000fc80000000002 */
[----:B-1----:R1:W-:Y:S01]  /*1d90*/  SYNCS.ARRIVE.TRANS64.RED.A1T0 RZ, [R2+URZ], RZ ;  /* 0x000000ff02ff79a7 */ /* 0x0023e200081004ff */
[----:B--2---:R-:W-:-:S13]  /*1da0*/  LOP3.LUT P2, RZ, R6, 0x1, RZ, 0xc0, !PT ;  /* 0x0000000106ff7812 */ /* 0x004fda000784c0ff */
[----:B------:R-:W-:Y:S01]  /*1db0*/  @P2 SHF.R.U32.HI R3, RZ, 0x10, R5 ;  /* 0x00000010ff032819 */ /* 0x000fe20000011605 */
[----:B------:R-:W-:Y:S01]  /*1dc0*/  VOTEU.ANY UP0, P2 ;  /* 0x0000000000ff7886 */ /* 0x000fe20001000100 */
[----:B------:R-:W-:Y:S02]  /*1dd0*/  @P2 MOV R11, R4 ;  /* 0x00000004000b2202 */ /* 0x000fe40000000f00 */
[----:B------:R-:W-:Y:S02]  /*1de0*/  @P2 R2UR.BROADCAST UR8, R3 ;  /* 0x00000000030822ca */ /* 0x000fe400008e0000 */
[----:B------:R-:W-:-:S11]  /*1df0*/  @P2 LOP3.LUT R8, R5, 0xffff, RZ, 0xc0, !PT ;  /* 0x0000ffff05082812 */ /* 0x000fd600078ec0ff */
[----:B------:R-:W-:Y:S01]  /*1e00*/  @UP0 UMOV UR36, UR8 ;  /* 0x0000000800240c82 */ /* 0x000fe20008000000 */
[----:B-1----:R-:W-:Y:S05]  /*1e10*/  @!P0 BRA `(.L_x_33) ;  /* 0x0000000000b88947 */ /* 0x002fea0003800000 */
[----:B------:R-:W4:Y:S01]  /*1e20*/  LDC.64 R4, c[0x0][0xb18] ;  /* 0x0002c600ff047b82 */ /* 0x000f220000000a00 */
[----:B------:R-:W-:-:S07]  /*1e30*/  ISETP.NE.AND P3, PT, R72, 0x1, PT ;  /* 0x000000014800780c */ /* 0x000fce0003f65270 */
[----:B------:R-:W1:Y:S08]  /*1e40*/  LDC.64 R6, c[0x0][0xb10] ;  /* 0x0002c400ff067b82 */ /* 0x000e700000000a00 */
[----:B------:R-:W2:Y:S08]  /*1e50*/  LDC R16, c[0x0][0xb20] ;  /* 0x0002c800ff107b82 */ /* 0x000eb00000000800 */
[----:B------:R-:W3:Y:S01]  /*1e60*/  LDC R18, c[0x0][0xb0c] ;  /* 0x0002c300ff127b82 */ /* 0x000ee20000000800 */
[----:B----4-:R-:W-:Y:S01]  /*1e70*/  IMAD.HI.U32 R17, R0, R5, RZ ;  /* 0x0000000500117227 */ /* 0x010fe200078e00ff */
[----:B------:R-:W-:-:S03]  /*1e80*/  ISETP.NE.AND P0, PT, R4, 0x1, PT ;  /* 0x000000010400780c */ /* 0x000fc60003f05270 */
[----:B------:R-:W-:-:S03]  /*1e90*/  IMAD.HI.U32 R5, R8, R5, RZ ;  /* 0x0000000508057227 */ /* 0x000fc600078e00ff */
[----:B------:R-:W4:Y:S01]  /*1ea0*/  LDC.64 R2, c[0x0][0xb28] ;  /* 0x0002ca00ff027b82 */ /* 0x000f220000000a00 */
[----:B-1----:R-:W-:-:S04]  /*1eb0*/  IMAD.HI.U32 R20, R9, R6, RZ ;  /* 0x0000000609147227 */ /* 0x002fc800078e00ff */
[----:B------:R-:W-:Y:S01]  /*1ec0*/  IMAD.HI.U32 R22, R11, R6, RZ ;  /* 0x000000060b167227 */ /* 0x000fe200078e00ff */
[----:B------:R-:W-:Y:S02]  /*1ed0*/  SHF.R.U32.HI R20, RZ, R7, R20 ;  /* 0x00000007ff147219 */ /* 0x000fe40000011614 */
[-C--:B--2---:R-:W-:Y:S02]  /*1ee0*/  SHF.R.U32.HI R17, RZ, R16.reuse, R17 ;  /* 0x00000010ff117219 */ /* 0x084fe40000011611 */
[----:B------:R-:W-:Y:S02]  /*1ef0*/  SHF.R.U32.HI R5, RZ, R16, R5 ;  /* 0x00000010ff057219 */ /* 0x000fe40000011605 */
[----:B------:R-:W-:Y:S02]  /*1f00*/  SEL R17, R0, R17, !P0 ;  /* 0x0000001100117207 */ /* 0x000fe40004000000 */
[----:B------:R-:W-:Y:S02]  /*1f10*/  SHF.R.U32.HI R22, RZ, R7, R22 ;  /* 0x00000007ff167219 */ /* 0x000fe40000011616 */
[----:B---3--:R-:W-:-:S02]  /*1f20*/  ISETP.NE.AND P1, PT, R18, 0x1, PT ;  /* 0x000000011200780c */ /* 0x008fc40003f25270 */
[----:B------:R-:W-:Y:S02]  /*1f30*/  SEL R5, R8, R5, !P0 ;  /* 0x0000000508057207 */ /* 0x000fe40004000000 */
[----:B------:R-:W-:Y:S02]  /*1f40*/  SEL R19, R9, R20, !P1 ;  /* 0x0000001409137207 */ /* 0x000fe40004800000 */
[----:B------:R-:W-:Y:S01]  /*1f50*/  SEL R7, R11, R22, !P1 ;  /* 0x000000160b077207 */ /* 0x000fe20004800000 */
[----:B----4-:R-:W-:-:S04]  /*1f60*/  IMAD.HI.U32 R20, R17, R2, RZ ;  /* 0x0000000211147227 */ /* 0x010fc800078e00ff */
[----:B------:R-:W-:Y:S01]  /*1f70*/  IMAD.HI.U32 R6, R19, R2, RZ ;  /* 0x0000000213067227 */ /* 0x000fe200078e00ff */
[----:B------:R-:W-:-:S04]  /*1f80*/  @P3 SHF.R.U32.HI R17, RZ, R3, R20 ;  /* 0x00000003ff113219 */ /* 0x000fc80000011614 */
[----:B------:R-:W-:Y:S01]  /*1f90*/  @P3 SHF.R.U32.HI R19, RZ, R3, R6 ;  /* 0x00000003ff133219 */ /* 0x000fe20000011606 */
[----:B------:R-:W-:-:S04]  /*1fa0*/  IMAD R17, R72, R17, RZ ;  /* 0x0000001148117224 */ /* 0x000fc800078e02ff */
[----:B------:R-:W-:Y:S01]  /*1fb0*/  IMAD R6, R72, R19, RZ ;  /* 0x0000001348067224 */ /* 0x000fe200078e02ff */
[C---:B------:R-:W-:Y:S02]  /*1fc0*/  ISETP.GE.AND P0, PT, R5.reuse, R17, PT ;  /* 0x000000110500720c */ /* 0x040fe40003f06270 */
[----:B------:R-:W-:Y:S02]  /*1fd0*/  IADD3 R17, PT, PT, -R5, RZ, RZ ;  /* 0x000000ff05117210 */ /* 0x000fe40007ffe1ff */
[----:B------:R-:W-:Y:S01]  /*1fe0*/  ISETP.GE.OR P0, PT, R7, R6, P0 ;  /* 0x000000060700720c */ /* 0x000fe20000706670 */
[----:B------:R-:W-:-:S04]  /*1ff0*/  IMAD.HI.U32 R6, R5, R2, RZ ;  /* 0x0000000205067227 */ /* 0x000fc800078e00ff */
[----:B------:R-:W-:Y:S01]  /*2000*/  IMAD R8, R4, R17, R8 ;  /* 0x0000001104087224 */ /* 0x000fe200078e0208 */
[----:B------:R-:W-:-:S04]  /*2010*/  SHF.R.U32.HI R6, RZ, R3, R6 ;  /* 0x00000003ff067219 */ /* 0x000fc80000011606 */
[----:B------:R-:W-:-:S03]  /*2020*/  SEL R6, R5, R6, !P3 ;  /* 0x0000000605067207 */ /* 0x000fc60005800000 */
[----:B------:R-:W-:-:S04]  /*2030*/  @!P0 IMAD.HI.U32 R16, R7, R2, RZ ;  /* 0x0000000207108227 */ /* 0x000fc800078e00ff */
[----:B------:R-:W-:Y:S01]  /*2040*/  IMAD.MOV R2, RZ, RZ, -R6 ;  /* 0x000000ffff027224 */ /* 0x000fe200078e0a06 */
[----:B------:R-:W-:-:S03]  /*2050*/  @!P0 SHF.R.U32.HI R16, RZ, R3, R16 ;  /* 0x00000003ff108219 */ /* 0x000fc60000011610 */
[----:B------:R-:W-:Y:S01]  /*2060*/  IMAD R2, R72, R2, R5 ;  /* 0x0000000248027224 */ /* 0x000fe200078e0205 */
        /* <DEDUP_REMOVED lines=9> */
.L_x_33:
[----:B------:R-:W1:Y:S02]  /*2100*/  LDCU UR8, c[0x0][0xb30] ;  /* 0x00016600ff0877ac */ /* 0x000e640008000800 */
[----:B-1----:R-:W-:-:S09]  /*2110*/  UISETP.NE.AND UP0, UPT, UR8, 0x1, UPT ;  /* 0x000000010800788c */ /* 0x002fd2000bf05270 */
[----:B------:R-:W-:Y:S05]  /*2120*/  BRA.U UP0, `(.L_x_34) ;  /* 0x0000000100407547 */ /* 0x000fea000b800000 */
[----:B------:R-:W1:Y:S08]  /*2130*/  LDC.64 R4, c[0x0][0xb10] ;  /* 0x0002c400ff047b82 */ /* 0x000e700000000a00 */
[----:B------:R-:W2:Y:S08]  /*2140*/  LDC.64 R2, c[0x0][0xb18] ;  /* 0x0002c600ff027b82 */ /* 0x000eb00000000a00 */
[----:B------:R-:W3:Y:S08]  /*2150*/  LDC R6, c[0x0][0xb20] ;  /* 0x0002c800ff067b82 */ /* 0x000ef00000000800 */
[----:B------:R-:W4:Y:S01]  /*2160*/  LDC R16, c[0x0][0xb0c] ;  /* 0x0002c300ff107b82 */ /* 0x000f220000000800 */
[----:B-1----:R-:W-:-:S05]  /*2170*/  IMAD.HI.U32 R4, R11, R4, RZ ;  /* 0x000000040b047227 */ /* 0x002fca00078e00ff */
[----:B------:R-:W-:Y:S01]  /*2180*/  SHF.R.U32.HI R4, RZ, R5, R4 ;  /* 0x00000005ff047219 */ /* 0x000fe20000011604 */
[----:B--2---:R-:W-:Y:S01]  /*2190*/  IMAD.HI.U32 R3, R8, R3, RZ ;  /* 0x0000000308037227 */ /* 0x004fe200078e00ff */
[----:B------:R-:W-:-:S04]  /*21a0*/  ISETP.NE.AND P0, PT, R2, 0x1, PT ;  /* 0x000000010200780c */ /* 0x000fc80003f05270 */
[----:B---3--:R-:W-:-:S04]  /*21b0*/  SHF.R.U32.HI R3, RZ, R6, R3 ;  /* 0x00000006ff037219 */ /* 0x008fc80000011603 */
[----:B------:R-:W-:Y:S02]  /*21c0*/  SEL R3, R8, R3, !P0 ;  /* 0x0000000308037207 */ /* 0x000fe40004000000 */
[----:B----4-:R-:W-:-:S04]  /*21d0*/  ISETP.NE.AND P1, PT, R16, 0x1, PT ;  /* 0x000000011000780c */ /* 0x010fc80003f25270 */
[----:B------:R-:W-:-:S05]  /*21e0*/  SEL R4, R11, R4, !P1 ;  /* 0x000000040b047207 */ /* 0x000fca0004800000 */
[----:B------:R-:W-:Y:S02]  /*21f0*/  IMAD.IADD R5, R3, 0x1, -R4 ;  /* 0x0000000103057824 */ /* 0x000fe400078e0a04 */
[----:B------:R-:W-:Y:S02]  /*2200*/  IMAD.IADD R3, R4, 0x1, -R3 ;  /* 0x0000000104037824 */ /* 0x000fe400078e0a03 */
[----:B------:R-:W-:Y:S02]  /*2210*/  IMAD R11, R5, R16, R11 ;  /* 0x00000010050b7224 */ /* 0x000fe400078e020b */
[----:B------:R-:W-:-:S07]  /*2220*/  IMAD R8, R3, R2, R8 ;  /* 0x0000000203087224 */ /* 0x000fce00078e0208 */
.L_x_34:
[----:B------:R-:W-:Y:S01]  /*2230*/  VIADD R14, R14, 0x1 ;  /* 0x000000010e0e7836 */ /* 0x000fe20000000000 */
[----:B------:R-:W-:Y:S01]  /*2240*/  PLOP3.LUT P1, PT, PT, PT, PT, 0x80, 0x8 ;  /* 0x000000000008781c */ /* 0x000fe20003f2f070 */
[----:B------:R-:W-:Y:S02]  /*2250*/  IMAD.IADD R21, R11, 0x1, R170 ;  /* 0x000000010b157824 */ /* 0x000fe400078e02aa */
[----:B------:R-:W-:Y:S01]  /*2260*/  IMAD.IADD R20, R8, 0x1, R147 ;  /* 0x0000000108147824 */ /* 0x000fe200078e0293 */
[----:B------:R-:W-:-:S04]  /*2270*/  ISETP.NE.AND P0, PT, R14, 0x2, PT ;  /* 0x000000020e00780c */ /* 0x000fc80003f05270 */
[----:B------:R-:W-:Y:S02]  /*2280*/  SEL R2, RZ, 0x1, P0 ;  /* 0x00000001ff027807 */ /* 0x000fe40000000000 */
[----:B------:R-:W-:Y:S02]  /*2290*/  SEL R14, R14, RZ, P0 ;  /* 0x000000ff0e0e7207 */ /* 0x000fe40000000000 */
[----:B------:R-:W-:Y:S01]  /*22a0*/  LOP3.LUT R13, R13, R2, RZ, 0x3c, !PT ;  /* 0x000000020d0d7212 */ /* 0x000fe200078e3cff */
[----:B------:R-:W-:Y:S06]  /*22b0*/  @P2 BRA `(.L_x_35) ;  /* 0xfffffff000982947 */ /* 0x000fec000383ffff */
[----:B------:R-:W-:Y:S01]  /*22c0*/  UIADD3 UR4, UPT, UPT, UR4, 0x28, URZ ;  /* 0x0000002804047890 */ /* 0x000fe2000fffe0ff */
[----:B------:R-:W-:-:S03]  /*22d0*/  SHF.L.U32 R3, R15, 0x1f, RZ ;  /* 0x0000001f0f037819 */ /* 0x000fc600000006ff */
[----:B------:R-:W-:-:S09]  /*22e0*/  ULEA UR5, UR6, UR4, 0x3 ;  /* 0x0000000406057291 */ /* 0x000fd2000f8e18ff */
[----:B------:R-:W1:Y:S02]  /*22f0*/  SYNCS.PHASECHK.TRANS64.TRYWAIT P0, [UR5], R3 ;  /* 0x00000003ff0075a7 */ /* 0x000e640008001105 */
[----:B-1----:R-:W-:Y:S05]  /*2300*/  @!P0 BRA `(.L_x_36) ;  /* 0x0000008c00608947 */ /* 0x002fea0003800000 */
.L_x_132:
[----:B------:R-:W-:-:S04]  /*2310*/  UIADD3 UR6, UPT, UPT, UR6, 0x1, URZ ;  /* 0x0000000106067890 */ /* 0x000fc8000fffe0ff */
[----:B------:R-:W-:-:S04]  /*2320*/  UISETP.NE.AND UP0, UPT, UR6, 0x5, UPT ;  /* 0x000000050600788c */ /* 0x000fc8000bf05270 */
[----:B------:R-:W-:Y:S02]  /*2330*/  USEL UR7, URZ, 0x1, UP0 ;  /* 0x00000001ff077887 */ /* 0x000fe40008000000 */
[----:B------:R-:W-:-:S04]  /*2340*/  USEL UR6, UR6, URZ, UP0 ;  /* 0x000000ff06067287 */ /* 0x000fc80008000000 */
[----:B------:R-:W-:Y:S01]  /*2350*/  ULEA UR5, UR6, UR4, 0x3 ;  /* 0x0000000406057291 */ /* 0x000fe2000f8e18ff */
[----:B------:R-:W-:-:S04]  /*2360*/  LOP3.LUT R2, R15, UR7, RZ, 0x3c, !PT ;  /* 0x000000070f027c12 */ /* 0x000fc8000f8e3cff */
[----:B-1----:R-:W-:-:S04]  /*2370*/  SHF.L.U32 R3, R2, 0x1f, RZ ;  /* 0x0000001f02037819 */ /* 0x002fc800000006ff */
[----:B------:R-:W1:Y:S02]  /*2380*/  SYNCS.PHASECHK.TRANS64.TRYWAIT P0, [UR5], R3 ;  /* 0x00000003ff0075a7 */ /* 0x000e640008001105 */
[----:B-1----:R-:W-:Y:S05]  /*2390*/  @!P0 BRA `(.L_x_37) ;  /* 0x0000008c00548947 */ /* 0x002fea0003800000 */
.L_x_134:
        /* <DEDUP_REMOVED lines=9> */
.L_x_136:
        /* <DEDUP_REMOVED lines=9> */
.L_x_138:
[----:B------:R-:W-:-:S04]  /*24c0*/  UIADD3 UR6, UPT, UPT, UR6, 0x1, URZ ;  /* 0x0000000106067890 */ /* 0x000fc8000fffe0ff */
[----:B------:R-:W-:-:S04]  /*24d0*/  UISETP.NE.AND UP0, UPT, UR6, 0x5, UPT ;  /* 0x000000050600788c */ /* 0x000fc8000bf05270 */
[----:B------:R-:W-:Y:S02]  /*24e0*/  USEL UR5, URZ, 0x1, UP0 ;  /* 0x00000001ff057887 */ /* 0x000fe40008000000 */
[----:B------:R-:W-:-:S04]  /*24f0*/  USEL UR6, UR6, URZ, UP0 ;  /* 0x000000ff06067287 */ /* 0x000fc80008000000 */
[----:B------:R-:W-:Y:S01]  /*2500*/  ULEA UR6, UR6, UR4, 0x3 ;  /* 0x0000000406067291 */ /* 0x000fe2000f8e18ff */
[----:B-1----:R-:W-:-:S04]  /*2510*/  LOP3.LUT R3, R2, UR5, RZ, 0x3c, !PT ;  /* 0x0000000502037c12 */ /* 0x002fc8000f8e3cff */
[----:B------:R-:W-:Y:S01]  /*2520*/  SHF.L.U32 R3, R3, 0x1f, RZ ;  /* 0x0000001f03037819 */ /* 0x000fe200000006ff */
[----:B----4-:R-:W-:-:S07]  /*2530*/  IMAD.U32 R0, RZ, RZ, UR6 ;  /* 0x00000006ff007e24 */ /* 0x010fce000f8e00ff */
.L_x_40:
[----:B-1----:R1:W2:Y:S02]  /*2540*/  SYNCS.PHASECHK.TRANS64.TRYWAIT P0, [R0+URZ], R3 ;  /* 0x00000003000075a7 */ /* 0x0022a400080011ff */
[----:B--2---:R-:W-:Y:S05]  /*2550*/  @!P0 NANOSLEEP.SYNCS 0x989680 ;  /* 0x009896800000895d */ /* 0x004fea0003900000 */
[----:B------:R-:W2:Y:S02]  /*2560*/  @!P0 SYNCS.PHASECHK.TRANS64 P0, [R0+URZ], R3 ;  /* 0x00000003000085a7 */ /* 0x000ea400080010ff */
[----:B--2---:R-:W-:Y:S05]  /*2570*/  @P0 EXIT ;  /* 0x000000000000094d */ /* 0x004fea0003800000 */
[----:B------:R-:W-:Y:S05]  /*2580*/  BRA `(.L_x_40) ;  /* 0xfffffffc00ec7947 */ /* 0x000fea000383ffff */
.L_x_17:
[----:B------:R-:W-:-:S04]  /*2590*/  UISETP.NE.AND UP1, UPT, UR37, URZ, UPT ;  /* 0x000000ff2500728c */ /* 0x000fc8000bf25270 */
[----:B------:R-:W-:-:S09]  /*25a0*/  UISETP.NE.OR UP1, UPT, UR8, 0x1, UP1 ;  /* 0x000000010800788c */ /* 0x000fd20008f25670 */
[----:B------:R-:W-:Y:S05]  /*25b0*/  BRA.U UP1, `(.L_x_41) ;  /* 0x0000000501487547 */ /* 0x000fea000b800000 */
[----:B------:R-:W-:Y:S01]  /*25c0*/  ISETP.NE.AND P2, PT, R2, RZ, PT ;  /* 0x000000ff0200720c */ /* 0x000fe20003f45270 */
[----:B------:R-:W-:Y:S01]  /*25d0*/  IMAD.MOV.U32 R12, RZ, RZ, 0x1 ;  /* 0x00000001ff0c7424 */ /* 0x000fe200078e00ff */
[----:B------:R-:W-:Y:S02]  /*25e0*/  CS2R R10, SRZ ;  /* 0x00000000000a7805 */ /* 0x000fe4000001ff00 */
[----:B------:R-:W-:Y:S01]  /*25f0*/  CS2R R8, SRZ ;  /* 0x0000000000087805 */ /* 0x000fe2000001ff00 */
[----:B------:R-:W-:Y:S01]  /*2600*/  UMOV UR4, 0x400 ;  /* 0x0000040000047882 */ /* 0x000fe20000000000 */
[----:B------:R-:W-:Y:S01]  /*2610*/  UMOV UR6, URZ ;  /* 0x000000ff00067c82 */ /* 0x000fe20008000000 */
[----:B------:R-:W-:-:S12]  /*2620*/  ULEA UR37, UR37, UR4, 0x18 ;  /* 0x0000000425257291 */ /* 0x000fd8000f8ec0ff */
.L_x_45:
[----:B------:R-:W-:Y:S02]  /*2630*/  LEA R0, R8, UR37, 0x3 ;  /* 0x0000002508007c11 */ /* 0x000fe4000f8e18ff */
[----:B------:R-:W-:-:S03]  /*2640*/  SHF.L.U32 R5, R9, 0x1f, RZ ;  /* 0x0000001f09057819 */ /* 0x000fc600000006ff */
[----:B------:R-:W-:Y:S01]  /*2650*/  VIADD R4, R0, 0xf0 ;  /* 0x000000f000047836 */ /* 0x000fe20000000000 */
[----:B------:R-:W1:Y:S02]  /*2660*/  SYNCS.PHASECHK.TRANS64.TRYWAIT P0, [R0+URZ+0xe0], R5 ;  /* 0x0000e005000075a7 */ /* 0x000e6400080011ff */
[----:B-1----:R-:W-:Y:S05]  /*2670*/  @!P0 BRA `(.L_x_42) ;  /* 0x0000008800e48947 */ /* 0x002fea0003800000 */
.L_x_139:
[----:B------:R-:W-:Y:S01]  /*2680*/  ULEA UR5, UR6, UR37, 0x3 ;  /* 0x0000002506057291 */ /* 0x000fe2000f8e18ff */
[----:B------:R-:W-:Y:S02]  /*2690*/  PRMT R4, RZ, 0x654, R4 ;  /* 0x00000654ff047816 */ /* 0x000fe40000000004 */
[----:B-1----:R-:W-:Y:S01]  /*26a0*/  SHF.L.U32 R5, R12, 0x1f, RZ ;  /* 0x0000001f0c057819 */ /* 0x002fe200000006ff */
[----:B------:R-:W-:Y:S01]  /*26b0*/  UIADD3 UR4, UPT, UPT, UR5, 0xa0, URZ ;  /* 0x000000a005047890 */ /* 0x000fe2000fffe0ff */
[----:B------:R1:W-:Y:S05]  /*26c0*/  SYNCS.ARRIVE.TRANS64.RED.A1T0 RZ, [R4+URZ], RZ ;  /* 0x000000ff04ff79a7 */ /* 0x0003ea00081004ff */
[----:B------:R-:W-:Y:S01]  /*26d0*/  IMAD.U32 R7, RZ, RZ, UR4 ;  /* 0x00000004ff077e24 */ /* 0x000fe2000f8e00ff */
[----:B------:R-:W2:Y:S04]  /*26e0*/  SYNCS.PHASECHK.TRANS64.TRYWAIT P0, [UR5+0xb0], R5 ;  /* 0x0000b005ff0075a7 */ /* 0x000ea80008001105 */
[----:B------:R-:W-:Y:S01]  /*26f0*/  PRMT R6, R2, 0x654, R7 ;  /* 0x0000065402067816 */ /* 0x000fe20000000007 */
[----:B-1----:R-:W-:Y:S01]  /*2700*/  @!P2 IMAD.MOV.U32 R4, RZ, RZ, 0x10 ;  /* 0x00000010ff04a424 */ /* 0x002fe200078e00ff */
[----:B--2---:R-:W-:Y:S06]  /*2710*/  @!P0 BRA `(.L_x_43) ;  /* 0x0000008800d08947 */ /* 0x004fec0003800000 */
.L_x_141:
[----:B------:R-:W-:Y:S01]  /*2720*/  ULEA UR4, UR6, UR37, 0x4 ;  /* 0x0000002506047291 */ /* 0x000fe2000f8e20ff */
[----:B------:R-:W-:Y:S01]  /*2730*/  SEL R3, R6, R3, !P2 ;  /* 0x0000000306037207 */ /* 0x000fe20005000000 */
[----:B------:R-:W-:Y:S01]  /*2740*/  UIADD3 UR5, UPT, UPT, UR5, 0xa0, URZ ;  /* 0x000000a005057890 */ /* 0x000fe2000fffe0ff */
[----:B-1----:R-:W-:Y:S01]  /*2750*/  LEA R0, R11, UR37, 0x3 ;  /* 0x000000250b007c11 */ /* 0x002fe2000f8e18ff */
[----:B------:R-:W-:Y:S01]  /*2760*/  UIADD3 UR4, UPT, UPT, UR4, 0x110, URZ ;  /* 0x0000011004047890 */ /* 0x000fe2000fffe0ff */
[----:B------:R-:W-:Y:S01]  /*2770*/  SHF.L.U32 R5, R10, 0x1f, RZ ;  /* 0x0000001f0a057819 */ /* 0x000fe200000006ff */
[----:B------:R1:W-:Y:S01]  /*2780*/  @!P2 SYNCS.ARRIVE.TRANS64.RED RZ, [R3+URZ], R4 ;  /* 0x0000000403ffa9a7 */ /* 0x0003e200080004ff */
[----:B------:R-:W-:Y:S01]  /*2790*/  UIADD3 UR6, UPT, UPT, UR6, 0x1, URZ ;  /* 0x0000000106067890 */ /* 0x000fe2000fffe0ff */
[----:B------:R-:W-:-:S03]  /*27a0*/  VIADD R8, R8, 0x1 ;  /* 0x0000000108087836 */ /* 0x000fc60000000000 */
[----:B------:R-:W-:Y:S02]  /*27b0*/  UISETP.NE.AND UP0, UPT, UR6, 0x2, UPT ;  /* 0x000000020600788c */ /* 0x000fe4000bf05270 */
[----:B------:R-:W-:Y:S06]  /*27c0*/  UGETNEXTWORKID.BROADCAST [UR4], [UR5] ;  /* 0x00000000040073ca */ /* 0x000fec0008000100 */
[----:B------:R-:W-:Y:S01]  /*27d0*/  USEL UR4, URZ, 0x1, UP0 ;  /* 0x00000001ff047887 */ /* 0x000fe20008000000 */
[----:B------:R-:W-:Y:S01]  /*27e0*/  ISETP.NE.AND P0, PT, R8, 0x2, PT ;  /* 0x000000020800780c */ /* 0x000fe20003f05270 */
[----:B------:R-:W-:Y:S01]  /*27f0*/  USEL UR6, UR6, URZ, UP0 ;  /* 0x000000ff06067287 */ /* 0x000fe20008000000 */
[----:B------:R-:W2:Y:S03]  /*2800*/  SYNCS.PHASECHK.TRANS64.TRYWAIT P1, [R0+URZ+0xa0], R5 ;  /* 0x0000a005000075a7 */ /* 0x000ea600080211ff */
[----:B------:R-:W-:Y:S01]  /*2810*/  LOP3.LUT R12, R12, UR4, RZ, 0x3c, !PT ;  /* 0x000000040c0c7c12 */ /* 0x000fe2000f8e3cff */
[----:B-12---:R-:W-:Y:S07]  /*2820*/  @!P1 BRA `(.L_x_44) ;  /* 0x0000008800a49947 */ /* 0x006fee0003800000 */
.L_x_142:
[C---:B------:R-:W-:Y:S01]  /*2830*/  LEA R4, R11.reuse, UR37, 0x4 ;  /* 0x000000250b047c11 */ /* 0x040fe2000f8e20ff */
[----:B-1----:R-:W-:Y:S01]  /*2840*/  VIADD R0, R0, 0xb0 ;  /* 0x000000b000007836 */ /* 0x002fe20000000000 */
[----:B------:R-:W-:Y:S01]  /*2850*/  SEL R8, R8, RZ, P0 ;  /* 0x000000ff08087207 */ /* 0x000fe20000000000 */
[----:B------:R-:W-:-:S03]  /*2860*/  VIADD R11, R11, 0x1 ;  /* 0x000000010b0b7836 */ /* 0x000fc60000000000 */
[----:B------:R-:W1:Y:S01]  /*2870*/  LDS.128 R4, [R4+0x110] ;  /* 0x0001100004047984 */ /* 0x000e620000000c00 */
[----:B------:R-:W-:Y:S02]  /*2880*/  PRMT R0, RZ, 0x654, R0 ;  /* 0x00000654ff007816 */ /* 0x000fe40000000000 */
[C---:B------:R-:W-:Y:S01]  /*2890*/  ISETP.NE.AND P1, PT, R11.reuse, 0x2, PT ;  /* 0x000000020b00780c */ /* 0x040fe20003f25270 */
[----:B------:R-:W-:Y:S01]  /*28a0*/  @!PT LDS RZ, [RZ] ;  /* 0x00000000fffff984 */ /* 0x000fe20000000800 */
[----:B------:R-:W-:Y:S01]  /*28b0*/  @!PT LDS RZ, [RZ] ;  /* 0x00000000fffff984 */ /* 0x000fe20000000800 */
[----:B------:R-:W-:Y:S01]  /*28c0*/  @!PT LDS RZ, [RZ] ;  /* 0x00000000fffff984 */ /* 0x000fe20000000800 */
[----:B------:R-:W-:Y:S01]  /*28d0*/  @!PT LDS RZ, [RZ] ;  /* 0x00000000fffff984 */ /* 0x000fe20000000800 */
[----:B------:R2:W-:Y:S06]  /*28e0*/  MEMBAR.ALL.CTA ;  /* 0x0000000000007992 */ /* 0x0005ec0000008000 */
[----:B--2---:R-:W2:Y:S01]  /*28f0*/  FENCE.VIEW.ASYNC.S ;  /* 0x00000000000073c6 */ /* 0x004ea20000000000 */
[----:B------:R-:W-:Y:S01]  /*2900*/  SEL R11, R11, RZ, P1 ;  /* 0x000000ff0b0b7207 */ /* 0x000fe20000800000 */
[----:B--2---:R2:W-:Y:S01]  /*2910*/  SYNCS.ARRIVE.TRANS64.RED.A1T0 RZ, [R0+URZ], RZ ;  /* 0x000000ff00ff79a7 */ /* 0x0045e200081004ff */
[----:B-1----:R-:W-:-:S02]  /*2920*/  LOP3.LUT P3, RZ, R6, 0x1, RZ, 0xc0, !PT ;  /* 0x0000000106ff7812 */ /* 0x002fc4000786c0ff */
[----:B------:R-:W-:-:S04]  /*2930*/  SEL R5, RZ, 0x1, P1 ;  /* 0x00000001ff057807 */ /* 0x000fc80000800000 */
[----:B------:R-:W-:Y:S02]  /*2940*/  LOP3.LUT R10, R10, R5, RZ, 0x3c, !PT ;  /* 0x000000050a0a7212 */ /* 0x000fe400078e3cff */
[----:B--2---:R-:W-:-:S04]  /*2950*/  SEL R0, RZ, 0x1, P0 ;  /* 0x00000001ff007807 */ /* 0x004fc80000000000 */
[----:B------:R-:W-:Y:S01]  /*2960*/  LOP3.LUT R9, R9, R0, RZ, 0x3c, !PT ;  /* 0x0000000009097212 */ /* 0x000fe200078e3cff */
[----:B------:R-:W-:Y:S06]  /*2970*/  @P3 BRA `(.L_x_45) ;  /* 0xfffffffc002c3947 */ /* 0x000fec000383ffff */
[----:B------:R-:W-:Y:S01]  /*2980*/  ULEA UR5, UR6, UR37, 0x3 ;  /* 0x0000002506057291 */ /* 0x000fe2000f8e18ff */
[----:B------:R-:W-:-:S08]  /*2990*/  SHF.L.U32 R3, R12, 0x1f, RZ ;  /* 0x0000001f0c037819 */ /* 0x000fd000000006ff */
[----:B------:R-:W1:Y:S02]  /*29a0*/  SYNCS.PHASECHK.TRANS64 P0, [UR5+0xb0], R3 ;  /* 0x0000b003ff0075a7 */ /* 0x000e640008001005 */
[----:B-1----:R-:W-:Y:S05]  /*29b0*/  @P0 BRA `(.L_x_46) ;  /* 0x0000000000080947 */ /* 0x002fea0003800000 */
[----:B------:R-:W1:Y:S02]  /*29c0*/  SYNCS.PHASECHK.TRANS64.TRYWAIT P0, [UR5+0xb0], R3 ;  /* 0x0000b003ff0075a7 */ /* 0x000e640008001105 */
[----:B-1----:R-:W-:Y:S05]  /*29d0*/  @!P0 BRA `(.L_x_47) ;  /* 0x00000088004c8947 */ /* 0x002fea0003800000 */
.L_x_46:
[----:B------:R-:W-:-:S04]  /*29e0*/  UIADD3 UR4, UPT, UPT, UR6, 0x1, URZ ;  /* 0x0000000106047890 */ /* 0x000fc8000fffe0ff */
[----:B------:R-:W-:-:S04]  /*29f0*/  UISETP.NE.AND UP0, UPT, UR4, 0x2, UPT ;  /* 0x000000020400788c */ /* 0x000fc8000bf05270 */
[----:B------:R-:W-:Y:S02]  /*2a00*/  USEL UR7, URZ, 0x1, UP0 ;  /* 0x00000001ff077887 */ /* 0x000fe40008000000 */
[----:B------:R-:W-:-:S04]  /*2a10*/  USEL UR4, UR4, URZ, UP0 ;  /* 0x000000ff04047287 */ /* 0x000fc80008000000 */
[----:B------:R-:W-:Y:S01]  /*2a20*/  ULEA UR4, UR4, UR37, 0x3 ;  /* 0x0000002504047291 */ /* 0x000fe2000f8e18ff */
[----:B-1----:R-:W-:-:S04]  /*2a30*/  LOP3.LUT R3, R12, UR7, RZ, 0x3c, !PT ;  /* 0x000000070c037c12 */ /* 0x002fc8000f8e3cff */
[----:B------:R-:W-:-:S04]  /*2a40*/  SHF.L.U32 R0, R3, 0x1f, RZ ;  /* 0x0000001f03007819 */ /* 0x000fc800000006ff */
[----:B------:R-:W1:Y:S02]  /*2a50*/  SYNCS.PHASECHK.TRANS64 P0, [UR4+0xb0], R0 ;  /* 0x0000b000ff0075a7 */ /* 0x000e640008001004 */
[----:B-1----:R-:W-:Y:S05]  /*2a60*/  @P0 EXIT ;  /* 0x000000000000094d */ /* 0x002fea0003800000 */
[----:B------:R-:W-:Y:S02]  /*2a70*/  SHF.L.U32 R3, R3, 0x1f, RZ ;  /* 0x0000001f03037819 */ /* 0x000fe400000006ff */
[----:B------:R-:W-:-:S07]  /*2a80*/  MOV R0, UR4 ;  /* 0x0000000400007c02 */ /* 0x000fce0008000f00 */
.L_x_48:
[----:B-1----:R1:W2:Y:S02]  /*2a90*/  SYNCS.PHASECHK.TRANS64.TRYWAIT P0, [R0+URZ+0xb0], R3 ;  /* 0x0000b003000075a7 */ /* 0x0022a400080011ff */
[----:B--2---:R-:W-:Y:S05]  /*2aa0*/  @!P0 NANOSLEEP.SYNCS 0x989680 ;  /* 0x009896800000895d */ /* 0x004fea0003900000 */
[----:B------:R-:W2:Y:S02]  /*2ab0*/  @!P0 SYNCS.PHASECHK.TRANS64 P0, [R0+URZ+0xb0], R3 ;  /* 0x0000b003000085a7 */ /* 0x000ea400080010ff */
[----:B--2---:R-:W-:Y:S05]  /*2ac0*/  @P0 EXIT ;  /* 0x000000000000094d */ /* 0x004fea0003800000 */
[----:B------:R-:W-:Y:S05]  /*2ad0*/  BRA `(.L_x_48) ;  /* 0xfffffffc00ec7947 */ /* 0x000fea000383ffff */
.L_x_41:
[----:B------:R-:W-:-:S09]  /*2ae0*/  UISETP.NE.AND UP1, UPT, UR8, URZ, UPT ;  /* 0x000000ff0800728c */ /* 0x000fd2000bf25270 */
[----:B------:R-:W-:Y:S05]  /*2af0*/  BRA.U UP1, `(.L_x_49) ;  /* 0x0000000d01187547 */ /* 0x000fea000b800000 */
[----:B------:R-:W-:Y:S01]  /*2b00*/  UMOV UR4, 0x40 ;  /* 0x0000004000047882 */ /* 0x000fe20000000000 */
[----:B------:R-:W-:Y:S01]  /*2b10*/  NOP ;  /* 0x0000000000007918 */ /* 0x000fe20000000000 */
[----:B------:R-:W-:Y:S01]  /*2b20*/  ULEA UR4, UR37, UR4, 0x18 ;  /* 0x0000000425047291 */ /* 0x000fe2000f8ec0ff */
[----:B------:R-:W-:Y:S02]  /*2b30*/  UMOV UR5, 0x400 ;  /* 0x0000040000057882 */ /* 0x000fe40000000000 */
[----:B------:R-:W-:-:S06]  /*2b40*/  ULEA UR37, UR37, UR5, 0x18 ;  /* 0x0000000525257291 */ /* 0x000fcc000f8ec0ff */
[----:B------:R-:W1:Y:S02]  /*2b50*/  LDS.U8 R0, [UR4+0x1c] ;  /* 0x00001c04ff007984 */ /* 0x000e640008000000 */
[----:B-1----:R-:W-:-:S13]  /*2b60*/  ISETP.NE.AND P0, PT, R0, RZ, PT ;  /* 0x000000ff0000720c */ /* 0x002fda0003f05270 */
[----:B------:R-:W-:Y:S05]  /*2b70*/  @P0 BRA `(.L_x_50) ;  /* 0x0000000000580947 */ /* 0x000fea0003800000 */
[----:B------:R-:W-:-:S13]  /*2b80*/  ELECT P0, URZ, PT ;  /* 0x0000000000ff782f */ /* 0x000fda0003800000 */
[----:B------:R-:W-:Y:S05]  /*2b90*/  @!P0 BRA `(.L_x_51) ;  /* 0x0000000000608947 */ /* 0x000fea0003800000 */
[----:B------:R-:W-:Y:S01]  /*2ba0*/  UMOV UR5, 0x10 ;  /* 0x0000001000057882 */ /* 0x000fe20000000000 */
[----:B------:R-:W-:Y:S01]  /*2bb0*/  HFMA2 R0, -RZ, RZ, 0, 5.9604644775390625e-08 ;  /* 0x00000001ff007431 */ /* 0x000fe200000001ff */
[----:B------:R-:W-:-:S03]  /*2bc0*/  MOV R2, 0xffff ;  /* 0x0000ffff00027802 */ /* 0x000fc60000000f00 */
[----:B------:R-:W-:Y:S04]  /*2bd0*/  DEPBAR.LE SB1, 0x36 ;  /* 0x00009d800000791a */ /* 0x000fe80000000000 */
[----:B------:R-:W1:Y:S02]  /*2be0*/  UTCATOMSWS.FIND_AND_SET.ALIGN UP0, UR5, UR5 ;  /* 0x00000005000575e3 */ /* 0x000e640008000800 */
[----:B-1----:R-:W-:Y:S01]  /*2bf0*/  MOV R3, UR5 ;  /* 0x0000000500037c02 */ /* 0x002fe20008000f00 */
[----:B------:R-:W-:Y:S06]  /*2c00*/  BRA.U UP0, `(.L_x_52) ;  /* 0x0000000100187547 */ /* 0x000fec000b800000 */
.L_x_53:
[----:B------:R-:W-:Y:S05]  /*2c10*/  NANOSLEEP 0x64 ;  /* 0x000000640000795d */ /* 0x000fea0003800000 */
[----:B------:R-:W-:-:S05]  /*2c20*/  UMOV UR5, 0x10 ;  /* 0x0000001000057882 */ /* 0x000fca0000000000 */
[----:B------:R-:W-:Y:S04]  /*2c30*/  DEPBAR.LE SB1, 0x36 ;  /* 0x00009d800000791a */ /* 0x000fe80000000000 */
[----:B------:R-:W1:Y:S02]  /*2c40*/  UTCATOMSWS.FIND_AND_SET.ALIGN UP0, UR5, UR5 ;  /* 0x00000005000575e3 */ /* 0x000e640008000800 */
[----:B-1----:R-:W-:Y:S01]  /*2c50*/  MOV R3, UR5 ;  /* 0x0000000500037c02 */ /* 0x002fe20008000f00 */
[----:B------:R-:W-:Y:S05]  /*2c60*/  BRA.U !UP0, `(.L_x_53) ;  /* 0xfffffffd08e87547 */ /* 0x000fea000b83ffff */
.L_x_52:
[-C--:B------:R-:W-:Y:S02]  /*2c70*/  SHF.L.U32 R2, R2, R3.reuse, RZ ;  /* 0x0000000302027219 */ /* 0x080fe400000006ff */
[----:B------:R-:W-:Y:S01]  /*2c80*/  SHF.L.U32 R0, R0, R3, RZ ;  /* 0x0000000300007219 */ /* 0x000fe200000006ff */
[----:B------:R-:W-:Y:S02]  /*2c90*/  IMAD.SHL.U32 R3, R3, 0x20, RZ ;  /* 0x0000002003037824 */ /* 0x000fe400078e00ff */
[----:B------:R1:W-:Y:S04]  /*2ca0*/  ATOMS.OR RZ, [UR4+0x14], R2 ;  /* 0x00001402ffff798c */ /* 0x0003e8000b000004 */
[----:B------:R1:W-:Y:S04]  /*2cb0*/  ATOMS.OR RZ, [UR4+0x18], R0 ;  /* 0x00001800ffff798c */ /* 0x0003e8000b000004 */
[----:B------:R1:W-:Y:S01]  /*2cc0*/  STS [UR37+0x130], R3 ;  /* 0x00013003ff007988 */ /* 0x0003e20008000825 */
[----:B------:R-:W-:Y:S05]  /*2cd0*/  BRA `(.L_x_51) ;  /* 0x0000000000107947 */ /* 0x000fea0003800000 */
.L_x_50:
[----:B------:R-:W-:Y:S02]  /*2ce0*/  MOV R0, 0xffffffff ;  /* 0xffffffff00007802 */ /* 0x000fe40000000f00 */
[----:B------:R-:W-:-:S03]  /*2cf0*/  MOV R2, 0x2d20 ;  /* 0x00002d2000027802 */ /* 0x000fc60000000f00 */
[----:B------:R1:W-:Y:S04]  /*2d00*/  STS [UR37+0x130], R0 ;  /* 0x00013000ff007988 */ /* 0x0003e80008000825 */
[----:B-1-3-5:R-:W-:Y:S05]  /*2d10*/  CALL.REL.NOINC `($__internal_1_$__cuda_sm10x_tcgen05_guardrail_trap_phase_invalid_during_alloc) ;  /* 0x0000008c00607944 */ /* 0x02afea0003c00000 */
.L_x_51:
[----:B------:R-:W-:Y:S05]  /*2d20*/  WARPSYNC.ALL ;  /* 0x0000000000007948 */ /* 0x000fea0003800000 */
[----:B------:R-:W2:Y:S01]  /*2d30*/  S2UR UR6, SR_CgaCtaId ;  /* 0x00000000000679c3 */ /* 0x000ea20000008800 */
[----:B------:R-:W-:Y:S01]  /*2d40*/  UMOV UR4, 0x400 ;  /* 0x0000040000047882 */ /* 0x000fe20000000000 */
[----:B------:R-:W-:-:S06]  /*2d50*/  NOP ;  /* 0x0000000000007918 */ /* 0x000fcc0000000000 */
[----:B------:R-:W-:Y:S06]  /*2d60*/  BAR.ARV 0x6, 0xa0 ;  /* 0x0182800000007b1d */ /* 0x000fec0000002000 */
[----:B------:R-:W4:Y:S01]  /*2d70*/  LDCU UR7, c[0x0][0x38c] ;  /* 0x00007180ff0777ac */ /* 0x000f220008000800 */
[----:B------:R-:W-:Y:S01]  /*2d80*/  IMAD.MOV.U32 R11, RZ, RZ, 0x1 ;  /* 0x00000001ff0b7424 */ /* 0x000fe200078e00ff */
[----:B------:R-:W-:Y:S01]  /*2d90*/  CS2R R8, SRZ ;  /* 0x0000000000087805 */ /* 0x000fe2000001ff00 */
[----:B------:R-:W-:Y:S01]  /*2da0*/  IMAD.MOV.U32 R10, RZ, RZ, RZ ;  /* 0x000000ffff0a7224 */ /* 0x000fe200078e00ff */
[----:B------:R-:W-:Y:S01]  /*2db0*/  UMOV UR18, URZ ;  /* 0x000000ff00127c82 */ /* 0x000fe20008000000 */
[----:B------:R-:W-:Y:S01]  /*2dc0*/  UMOV UR17, URZ ;  /* 0x000000ff00117c82 */ /* 0x000fe20008000000 */
[----:B------:R-:W-:Y:S01]  /*2dd0*/  UMOV UR20, 0x0 ;  /* 0x0000000000147882 */ /* 0x000fe20000000000 */
[----:B------:R-:W-:Y:S01]  /*2de0*/  UMOV UR21, 0x8400010 ;  /* 0x0840001000157882 */ /* 0x000fe20000000000 */
[----:B--2---:R-:W-:Y:S01]  /*2df0*/  ULEA UR6, UR6, UR4, 0x18 ;  /* 0x0000000406067291 */ /* 0x004fe2000f8ec0ff */
[----:B------:R-:W2:Y:S03]  /*2e00*/  LDCU UR4, c[0x0][0x38c] ;  /* 0x00007180ff0477ac */ /* 0x000ea60008000800 */
[----:B------:R-:W-:-:S02]  /*2e10*/  UIADD3 UR11, UPT, UPT, UR6, 0xc400, URZ ;  /* 0x0000c400060b7890 */ /* 0x000fc4000fffe0ff */
[----:B----4-:R-:W-:-:S03]  /*2e20*/  UIADD3 UR7, UPT, UPT, UR7, 0x1f, URZ ;  /* 0x0000001f07077890 */ /* 0x010fc6000fffe0ff */
[----:B-1----:R-:W1:Y:S01]  /*2e30*/  LDS R0, [UR6+0x130] ;  /* 0x00013006ff007984 */ /* 0x002e620008000800 */
[----:B------:R-:W-:Y:S02]  /*2e40*/  UIADD3 UR12, UPT, UPT, UR6, 0x11400, URZ ;  /* 0x00011400060c7890 */ /* 0x000fe4000fffe0ff */
[----:B------:R-:W-:Y:S02]  /*2e50*/  USHF.R.S32.HI UR5, URZ, 0x1f, UR7 ;  /* 0x0000001fff057899 */ /* 0x000fe40008011407 */
[----:B------:R-:W-:Y:S02]  /*2e60*/  USHF.R.U32.HI UR11, URZ, 0x4, UR11 ;  /* 0x00000004ff0b7899 */ /* 0x000fe4000801160b */
[----:B------:R-:W-:Y:S02]  /*2e70*/  ULEA.HI UR5, UR5, UR7, URZ, 0x5 ;  /* 0x0000000705057291 */ /* 0x000fe4000f8f28ff */
[----:B------:R-:W-:Y:S02]  /*2e80*/  USHF.R.U32.HI UR12, URZ, 0x4, UR12 ;  /* 0x00000004ff0c7899 */ /* 0x000fe4000801160c */
[----:B------:R-:W-:-:S02]  /*2e90*/  USHF.R.S32.HI UR5, URZ, 0x5, UR5 ;  /* 0x00000005ff057899 */ /* 0x000fc40008011405 */
[----:B------:R-:W-:Y:S02]  /*2ea0*/  ULOP3.LUT UR11, UR11, 0x3fff, URZ, 0xc0, !UPT ;  /* 0x00003fff0b0b7892 */ /* 0x000fe4000f8ec0ff */
[----:B------:R-:W-:Y:S02]  /*2eb0*/  UISETP.LT.AND UP0, UPT, UR5, 0x1, UPT ;  /* 0x000000010500788c */ /* 0x000fe4000bf01270 */
[----:B------:R-:W-:Y:S02]  /*2ec0*/  ULOP3.LUT UR12, UR12, 0x3fff, URZ, 0xc0, !UPT ;  /* 0x00003fff0c0c7892 */ /* 0x000fe4000f8ec0ff */
[----:B------:R-:W-:Y:S02]  /*2ed0*/  USEL UR10, UR5, 0x1, !UP0 ;  /* 0x00000001050a7887 */ /* 0x000fe4000c000000 */
[----:B------:R-:W-:Y:S02]  /*2ee0*/  ULOP3.LUT UR11, UR11, 0x10000, URZ, 0xfc, !UPT ;  /* 0x000100000b0b7892 */ /* 0x000fe4000f8efcff */
[----:B------:R-:W-:-:S02]  /*2ef0*/  ULOP3.LUT UR12, UR12, 0x10000, URZ, 0xfc, !UPT ;  /* 0x000100000c0c7892 */ /* 0x000fc4000f8efcff */
[----:B------:R-:W-:Y:S02]  /*2f00*/  UIADD3 UR10, UPT, UPT, -UR10, URZ, URZ ;  /* 0x000000ff0a0a7290 */ /* 0x000fe4000fffe1ff */
[----:B--2---:R-:W-:Y:S01]  /*2f10*/  UISETP.GE.AND UP3, UPT, UR4, 0x1, UPT ;  /* 0x000000010400788c */ /* 0x004fe2000bf66270 */
[----:B-1----:R-:W-:-:S15]  /*2f20*/  R2UR UR19, R0 ;  /* 0x00000000001372ca */ /* 0x002fde00000e0000 */
.L_x_60:
[----:B------:R-:W-:Y:S02]  /*2f30*/  LEA R0, R10, UR6, 0x3 ;  /* 0x000000060a007c11 */ /* 0x000fe4000f8e18ff */
[----:B------:R-:W-:Y:S02]  /*2f40*/  SHF.L.U32 R5, R9, 0x1f, RZ ;  /* 0x0000001f09057819 */ /* 0x000fe400000006ff */
[----:B------:R-:W-:Y:S01]  /*2f50*/  PLOP3.LUT P0, PT, PT, PT, UP3, 0x80, 0x8 ;  /* 0x000000000008781c */ /* 0x000fe20003f0f038 */
[----:B------:R-:W-:Y:S01]  /*2f60*/  VIADD R3, R0, 0xb0 ;  /* 0x000000b000037836 */ /* 0x000fe20000000000 */
[----:B-1----:R-:W1:Y:S02]  /*2f70*/  SYNCS.PHASECHK.TRANS64.TRYWAIT P1, [R0+URZ+0xa0], R5 ;  /* 0x0000a005000075a7 */ /* 0x002e6400080211ff */
[----:B-1--4-:R-:W-:Y:S09]  /*2f80*/  @!P1 BRA `(.L_x_54) ;  /* 0x0000008000f89947 */ /* 0x012ff20003800000 */
.L_x_144:
[----:B------:R-:W-:Y:S01]  /*2f90*/  LEA R4, R10, UR6, 0x4 ;  /* 0x000000060a047c11 */ /* 0x000fe2000f8e20ff */
[----:B------:R-:W-:Y:S01]  /*2fa0*/  @UP3 ULEA UR4, UR17, UR6, 0x3 ;  /* 0x0000000611043291 */ /* 0x000fe2000f8e18ff */
[----:B------:R-:W-:Y:S01]  /*2fb0*/  PLOP3.LUT P2, PT, PT, PT, PT, 0x80, 0x8 ;  /* 0x000000000008781c */ /* 0x000fe20003f4f070 */
[----:B------:R-:W-:Y:S01]  /*2fc0*/  ULEA UR9, UR18, UR6, 0x3 ;  /* 0x0000000612097291 */ /* 0x000fe2000f8e18ff */
[----:B------:R-:W-:Y:S02]  /*2fd0*/  PRMT R3, RZ, 0x654, R3 ;  /* 0x00000654ff037816 */ /* 0x000fe40000000003 */
[----:B-1----:R-:W1:Y:S01]  /*2fe0*/  LDS.128 R4, [R4+0x110] ;  /* 0x0001100004047984 */ /* 0x002e620000000c00 */
[----:B------:R-:W-:Y:S02]  /*2ff0*/  @P0 SHF.L.U32 R2, R8, 0x1f, RZ ;  /* 0x0000001f08020819 */ /* 0x000fe400000006ff */
[----:B------:R-:W-:Y:S01]  /*3000*/  SHF.L.U32 R0, R11, 0x1f, RZ ;  /* 0x0000001f0b007819 */ /* 0x000fe200000006ff */
[----:B------:R-:W-:Y:S01]  /*3010*/  @!PT LDS RZ, [RZ] ;  /* 0x00000000fffff984 */ /* 0x000fe20000000800 */
[----:B------:R-:W-:Y:S01]  /*3020*/  @!PT LDS RZ, [RZ] ;  /* 0x00000000fffff984 */ /* 0x000fe20000000800 */
[----:B------:R-:W-:Y:S01]  /*3030*/  @!PT LDS RZ, [RZ] ;  /* 0x00000000fffff984 */ /* 0x000fe20000000800 */
[----:B------:R-:W-:Y:S01]  /*3040*/  @!PT LDS RZ, [RZ] ;  /* 0x00000000fffff984 */ /* 0x000fe20000000800 */
[----:B------:R2:W-:Y:S06]  /*3050*/  MEMBAR.ALL.CTA ;  /* 0x0000000000007992 */ /* 0x0005ec0000008000 */
[----:B--2---:R-:W2:Y:S02]  /*3060*/  FENCE.VIEW.ASYNC.S ;  /* 0x00000000000073c6 */ /* 0x004ea40000000000 */
[----:B--2---:R2:W-:Y:S01]  /*3070*/  SYNCS.ARRIVE.TRANS64.RED.A1T0 RZ, [R3+URZ], RZ ;  /* 0x000000ff03ff79a7 */ /* 0x0045e200081004ff */
[----:B------:R2:W4:Y:S01]  /*3080*/  @P0 SYNCS.PHASECHK.TRANS64.TRYWAIT P2, [UR4], R2 ;  /* 0x00000002ff0005a7 */ /* 0x0005220008041104 */
[----:B-1----:R-:W-:Y:S01]  /*3090*/  LOP3.LUT P1, RZ, R6, 0x1, RZ, 0xc0, !PT ;  /* 0x0000000106ff7812 */ /* 0x002fe2000782c0ff */
[----:B------:R-:W1:Y:S02]  /*30a0*/  SYNCS.PHASECHK.TRANS64.TRYWAIT P0, [UR9+0xd0], R0 ;  /* 0x0000d000ff0075a7 */ /* 0x000e640008001109 */
[----:B-12-4-:R-:W-:Y:S10]  /*30b0*/  @!P0 BRA `(.L_x_55) ;  /* 0x0000008000c08947 */ /* 0x016ff40003800000 */
.L_x_146:
[----:B------:R-:W-:Y:S01]  /*30c0*/  IADD3 R10, PT, PT, R10, 0x1, RZ ;  /* 0x000000010a0a7810 */ /* 0x000fe20007ffe0ff */
[----:B------:R-:W-:Y:S06]  /*30d0*/  BRA.U !UP3, `(.L_x_56) ;  /* 0x000000010b887547 */ /* 0x000fec000b800000 */
[----:B------:R-:W-:Y:S02]  /*30e0*/  ULEA UR8, UR18, UR19, 0x8 ;  /* 0x0000001312087291 */ /* 0x000fe4000f8e40ff */
[----:B------:R-:W-:Y:S01]  /*30f0*/  UPLOP3.LUT UP4, UPT, UPT, UPT, UPT, 0x40, 0x4 ;  /* 0x000000000004789c */ /* 0x000fe20003f8e870 */
[----:B------:R-:W-:Y:S01]  /*3100*/  UMOV UR16, UR10 ;  /* 0x0000000a00107c82 */ /* 0x000fe20008000000 */
[----:B------:R-:W-:Y:S01]  /*3110*/  UMOV UR15, UR5 ;  /* 0x00000005000f7c82 */ /* 0x000fe20008000000 */
[----:B------:R-:W-:-:S08]  /*3120*/  UMOV UR14, UR17 ;  /* 0x00000011000e7c82 */ /* 0x000fd00008000000 */
.L_x_59:
[----:B------:R-:W-:Y:S02]  /*3130*/  UIADD3 UR16, UPT, UPT, UR16, 0x1, URZ ;  /* 0x0000000110107890 */ /* 0x000fe4000fffe0ff */
[----:B--2---:R-:W-:Y:S02]  /*3140*/  ULEA UR7, UR14, UR6, 0x3 ;  /* 0x000000060e077291 */ /* 0x004fe4000f8e18ff */
[----:B------:R-:W-:Y:S01]  /*3150*/  UISETP.NE.AND UP0, UPT, UR16, URZ, UPT ;  /* 0x000000ff1000728c */ /* 0x000fe2000bf05270 */
[----:B----4-:R-:W-:Y:S10]  /*3160*/  @P2 BRA `(.L_x_57) ;  /* 0x00000000000c2947 */ /* 0x010ff40003800000 */
[----:B-1----:R-:W-:Y:S04]  /*3170*/  SHF.L.U32 R3, R8, 0x1f, RZ ;  /* 0x0000001f08037819 */ /* 0x002fe800000006ff */
[----:B------:R-:W1:Y:S02]  /*3180*/  SYNCS.PHASECHK.TRANS64.TRYWAIT P0, [UR7], R3 ;  /* 0x00000003ff0075a7 */ /* 0x000e640008001107 */
[----:B-1----:R-:W-:Y:S05]  /*3190*/  @!P0 BRA `(.L_x_58) ;  /* 0x0000008000a08947 */ /* 0x002fea0003800000 */
.L_x_57:
[----:B------:R-:W-:Y:S01]  /*31a0*/  UISETP.NE.AND UP1, UPT, UR15, 0x1, UPT ;  /* 0x000000010f00788c */ /* 0x000fe2000bf25270 */
[----:B------:R-:W-:Y:S01]  /*31b0*/  PLOP3.LUT P2, PT, PT, PT, PT, 0x80, 0x8 ;  /* 0x000000000008781c */ /* 0x000fe20003f4f070 */
[----:B------:R-:W-:Y:S02]  /*31c0*/  UIADD3 UR17, UPT, UPT, UR14, 0x1, URZ ;  /* 0x000000010e117890 */ /* 0x000fe4000fffe0ff */
[----:B------:R-:W-:Y:S02]  /*31d0*/  ULEA UR22, UR14, UR12, 0x9 ;  /* 0x0000000c0e167291 */ /* 0x000fe4000f8e48ff */
[----:B------:R-:W-:Y:S01]  /*31e0*/  UISETP.NE.AND UP2, UPT, UR17, 0x5, UPT ;  /* 0x000000051100788c */ /* 0x000fe2000bf45270 */
[----:B------:R-:W-:Y:S01]  /*31f0*/  PLOP3.LUT P0, PT, PT, PT, UP1, 0x80, 0x8 ;  /* 0x000000000008781c */ /* 0x000fe20003f0f018 */
[----:B------:R-:W-:Y:S02]  /*3200*/  ULEA UR24, UR14, UR11, 0x8 ;  /* 0x0000000b0e187291 */ /* 0x000fe4000f8e40ff */
[----:B------:R-:W-:Y:S02]  /*3210*/  USEL UR13, URZ, 0x1, UP2 ;  /* 0x00000001ff0d7887 */ /* 0x000fe40009000000 */
[----:B------:R-:W-:Y:S02]  /*3220*/  USEL UR17, UR17, URZ, UP2 ;  /* 0x000000ff11117287 */ /* 0x000fe40009000000 */
[----:B------:R-:W-:Y:S02]  /*3230*/  UIADD3 UR7, UPT, UPT, UR7, 0x28, URZ ;  /* 0x0000002807077890 */ /* 0x000fe4000fffe0ff */
[----:B------:R-:W-:Y:S01]  /*3240*/  @UP1 ULEA UR4, UR17, UR6, 0x3 ;  /* 0x0000000611041291 */ /* 0x000fe2000f8e18ff */
[----:B------:R-:W-:Y:S01]  /*3250*/  LOP3.LUT R8, R8, UR13, RZ, 0x3c, !PT ;  /* 0x0000000d08087c12 */ /* 0x000fe2000f8e3cff */
[----:B------:R-:W-:Y:S01]  /*3260*/  UMOV UR23, 0xc0004010 ;  /* 0xc000401000177882 */ /* 0x000fe20000000000 */
[----:B------:R-:W-:Y:S01]  /*3270*/  UMOV UR25, 0xc0004010 ;  /* 0xc000401000197882 */ /* 0x000fe20000000000 */
[----:B------:R-:W-:Y:S01]  /*3280*/  UIADD3 UR15, UPT, UPT, UR15, -0x1, URZ ;  /* 0xffffffff0f0f7890 */ /* 0x000fe2000fffe0ff */
[----:B-1----:R-:W-:Y:S01]  /*3290*/  @P0 SHF.L.U32 R0, R8, 0x1f, RZ ;  /* 0x0000001f08000819 */ /* 0x002fe200000006ff */
[----:B------:R-:W-:Y:S03]  /*32a0*/  UMOV UR14, UR17 ;  /* 0x00000011000e7c82 */ /* 0x000fe60008000000 */
[----:B------:R2:W4:Y:S01]  /*32b0*/  @P0 SYNCS.PHASECHK.TRANS64.TRYWAIT P2, [UR4], R0 ;  /* 0x00000000ff0005a7 */ /* 0x0005220008041104 */
[----:B------:R2:W-:Y:S01]  /*32c0*/  UTCQMMA gdesc[UR24], gdesc[UR22], tmem[UR8], tmem[UR20], idesc[UR21], UP4 ;  /* 0x00ff1416180075ea */ /* 0x0005e2000a000308 */
[----:B------:R-:W-:Y:S01]  /*32d0*/  UPLOP3.LUT UP4, UPT, UPT, UPT, UPT, 0x80, 0x8 ;  /* 0x000000000008789c */ /* 0x000fe20003f8f070 */
[----:B------:R2:W-:Y:S01]  /*32e0*/  UTCBAR [UR7], URZ ;  /* 0x000000ff070073e9 */ /* 0x0005e200080000ff */
[----:B------:R-:W-:Y:S09]  /*32f0*/  BRA.U UP0, `(.L_x_59) ;  /* 0xfffffffd008c7547 */ /* 0x000ff2000b83ffff */
.L_x_56:
[----:B------:R-:W-:Y:S01]  /*3300*/  UIADD3 UR18, UPT, UPT, UR18, 0x1, URZ ;  /* 0x0000000112127890 */ /* 0x000fe2000fffe0ff */
[C---:B------:R-:W-:Y:S01]  /*3310*/  ISETP.NE.AND P0, PT, R10.reuse, 0x2, PT ;  /* 0x000000020a00780c */ /* 0x040fe20003f05270 */
[----:B------:R-:W-:Y:S02]  /*3320*/  UIADD3 UR9, UPT, UPT, UR9, 0xc0, URZ ;  /* 0x000000c009097890 */ /* 0x000fe4000fffe0ff */
[----:B------:R-:W-:Y:S01]  /*3330*/  UISETP.NE.AND UP0, UPT, UR18, 0x2, UPT ;  /* 0x000000021200788c */ /* 0x000fe2000bf05270 */
[----:B-12---:R-:W-:Y:S02]  /*3340*/  SEL R0, RZ, 0x1, P0 ;  /* 0x00000001ff007807 */ /* 0x006fe40000000000 */
[----:B------:R-:W-:Y:S01]  /*3350*/  SEL R10, R10, RZ, P0 ;  /* 0x000000ff0a0a7207 */ /* 0x000fe20000000000 */
[----:B------:R-:W-:Y:S01]  /*3360*/  USEL UR4, URZ, 0x1, UP0 ;  /* 0x00000001ff047887 */ /* 0x000fe20008000000 */
[----:B------:R-:W-:Y:S01]  /*3370*/  LOP3.LUT R9, R9, R0, RZ, 0x3c, !PT ;  /* 0x0000000009097212 */ /* 0x000fe200078e3cff */
[----:B------:R-:W-:Y:S01]  /*3380*/  USEL UR18, UR18, URZ, UP0 ;  /* 0x000000ff12127287 */ /* 0x000fe20008000000 */
[----:B------:R1:W-:Y:S03]  /*3390*/  UTCBAR [UR9], URZ ;  /* 0x000000ff090073e9 */ /* 0x0003e600080000ff */
[----:B------:R-:W-:Y:S01]  /*33a0*/  LOP3.LUT R11, R11, UR4, RZ, 0x3c, !PT ;  /* 0x000000040b0b7c12 */ /* 0x000fe2000f8e3cff */
[----:B------:R-:W-:Y:S07]  /*33b0*/  @P1 BRA `(.L_x_60) ;  /* 0xfffffff800dc1947 */ /* 0x000fee000383ffff */
[----:B------:R-:W2:Y:S01]  /*33c0*/  S2UR UR4, SR_CgaCtaId ;  /* 0x00000000000479c3 */ /* 0x000ea20000008800 */
[----:B------:R-:W-:Y:S01]  /*33d0*/  ELECT P0, URZ, PT ;  /* 0x0000000000ff782f */ /* 0x000fe20003800000 */
[----:B------:R-:W-:Y:S01]  /*33e0*/  IMAD.MOV.U32 R0, RZ, RZ, 0x1 ;  /* 0x00000001ff007424 */ /* 0x000fe200078e00ff */
[----:B------:R-:W-:Y:S01]  /*33f0*/  UIADD3 UR6, UPT, UPT, UR6, 0xd0, URZ ;  /* 0x000000d006067890 */ /* 0x000fe2000fffe0ff */
[----:B------:R-:W-:Y:S01]  /*3400*/  SHF.L.U32 R3, R11, 0x1f, RZ ;  /* 0x0000001f0b037819 */ /* 0x000fe200000006ff */
[----:B------:R-:W-:-:S03]  /*3410*/  UMOV UR5, 0x40 ;  /* 0x0000004000057882 */ /* 0x000fc60000000000 */
[----:B------:R-:W-:Y:S01]  /*3420*/  UVIRTCOUNT.DEALLOC.SMPOOL 0x80 ;  /* 0x000000800000784c */ /* 0x000fe20000000000 */
[----:B--2---:R-:W-:Y:S02]  /*3430*/  ULEA UR4, UR4, UR5, 0x18 ;  /* 0x0000000504047291 */ /* 0x004fe4000f8ec0ff */
[----:B------:R-:W-:-:S07]  /*3440*/  ULEA UR5, UR18, UR6, 0x3 ;  /* 0x0000000612057291 */ /* 0x000fce000f8e18ff */
[----:B------:R2:W-:Y:S02]  /*3450*/  @P0 STS.U8 [UR4+0x1c], R0 ;  /* 0x00001c00ff000988 */ /* 0x0005e40008000004 */
[----:B------:R-:W3:Y:S02]  /*3460*/  SYNCS.PHASECHK.TRANS64.TRYWAIT P0, [UR5], R3 ;  /* 0x00000003ff0075a7 */ /* 0x000ee40008001105 */
[----:B--23--:R-:W-:Y:S05]  /*3470*/  @!P0 BRA `(.L_x_61) ;  /* 0x0000008000008947 */ /* 0x00cfea0003800000 */
.L_x_149:
[----:B------:R-:W-:-:S04]  /*3480*/  UIADD3 UR7, UPT, UPT, UR18, 0x1, URZ ;  /* 0x0000000112077890 */ /* 0x000fc8000fffe0ff */
[----:B------:R-:W-:-:S04]  /*3490*/  UISETP.NE.AND UP0, UPT, UR7, 0x2, UPT ;  /* 0x000000020700788c */ /* 0x000fc8000bf05270 */
[----:B------:R-:W-:Y:S02]  /*34a0*/  USEL UR5, URZ, 0x1, UP0 ;  /* 0x00000001ff057887 */ /* 0x000fe40008000000 */
[----:B------:R-:W-:-:S04]  /*34b0*/  USEL UR7, UR7, URZ, UP0 ;  /* 0x000000ff07077287 */ /* 0x000fc80008000000 */
[----:B------:R-:W-:Y:S01]  /*34c0*/  ULEA UR7, UR7, UR6, 0x3 ;  /* 0x0000000607077291 */ /* 0x000fe2000f8e18ff */
[----:B--2---:R-:W-:-:S04]  /*34d0*/  LOP3.LUT R3, R11, UR5, RZ, 0x3c, !PT ;  /* 0x000000050b037c12 */ /* 0x004fc8000f8e3cff */
[----:B------:R-:W-:-:S04]  /*34e0*/  SHF.L.U32 R3, R3, 0x1f, RZ ;  /* 0x0000001f03037819 */ /* 0x000fc800000006ff */
[----:B------:R-:W2:Y:S02]  /*34f0*/  SYNCS.PHASECHK.TRANS64.TRYWAIT P0, [UR7], R3 ;  /* 0x00000003ff0075a7 */ /* 0x000ea40008001107 */
[----:B--2---:R-:W-:Y:S05]  /*3500*/  @!P0 BRA `(.L_x_62) ;  /* 0x0000007c00f48947 */ /* 0x004fea0003800000 */
.L_x_151:
[----:B------:R-:W-:Y:S01]  /*3510*/  NOP ;  /* 0x0000000000007918 */ /* 0x000fe20000000000 */
[----:B--2---:R-:W2:Y:S01]  /*3520*/  LDS R0, [UR4+0x14] ;  /* 0x00001404ff007984 */ /* 0x004ea20008000800 */
[----:B------:R-:W-:Y:S01]  /*3530*/  ULOP3.LUT UR6, UR19, 0xffff, URZ, 0xc0, !UPT ;  /* 0x0000ffff13067892 */ /* 0x000fe2000f8ec0ff */
[----:B------:R-:W-:Y:S01]  /*3540*/  UMOV UR8, 0xffff ;  /* 0x0000ffff00087882 */ /* 0x000fe20000000000 */
[----:B------:R-:W-:Y:S02]  /*3550*/  UMOV UR5, 0x1 ;  /* 0x0000000100057882 */ /* 0x000fe40000000000 */
[----:B------:R-:W-:-:S04]  /*3560*/  USHF.R.U32.HI UR6, URZ, 0x5, UR6 ;  /* 0x00000005ff067899 */ /* 0x000fc80008011606 */
[----:B------:R-:W-:Y:S02]  /*3570*/  USHF.L.U32 UR8, UR8, UR6, URZ ;  /* 0x0000000608087299 */ /* 0x000fe400080006ff */
[----:B------:R-:W-:-:S04]  /*3580*/  USHF.L.U32 UR5, UR5, UR6, URZ ;  /* 0x0000000605057299 */ /* 0x000fc800080006ff */
[----:B--2---:R-:W-:-:S04]  /*3590*/  LOP3.LUT R0, R0, UR8, RZ, 0xc0, !PT ;  /* 0x0000000800007c12 */ /* 0x004fc8000f8ec0ff */
[----:B------:R-:W-:-:S13]  /*35a0*/  ISETP.NE.AND P0, PT, R0, UR8, PT ;  /* 0x0000000800007c0c */ /* 0x000fda000bf05270 */
[----:B------:R-:W-:Y:S05]  /*35b0*/  @P0 BRA `(.L_x_63) ;  /* 0x0000000000580947 */ /* 0x000fea0003800000 */
[----:B------:R-:W2:Y:S02]  /*35c0*/  LDS R0, [UR4+0x18] ;  /* 0x00001804ff007984 */ /* 0x000ea40008000800 */
[----:B--2---:R-:W-:-:S04]  /*35d0*/  LOP3.LUT R0, R0, UR5, RZ, 0xc0, !PT ;  /* 0x0000000500007c12 */ /* 0x004fc8000f8ec0ff */
[----:B------:R-:W-:-:S13]  /*35e0*/  ISETP.NE.AND P0, PT, R0, UR5, PT ;  /* 0x0000000500007c0c */ /* 0x000fda000bf05270 */
[----:B------:R-:W-:Y:S05]  /*35f0*/  @P0 BRA `(.L_x_64) ;  /* 0x00000000003c0947 */ /* 0x000fea0003800000 */
[----:B------:R-:W2:Y:S01]  /*3600*/  S2R R2, SR_LANEID ;  /* 0x0000000000027919 */ /* 0x000ea20000000000 */
[----:B------:R-:W-:Y:S01]  /*3610*/  ULOP3.LUT UR8, URZ, UR8, URZ, 0x33, !UPT ;  /* 0x00000008ff087292 */ /* 0x000fe2000f8e33ff */
[----:B------:R-:W-:Y:S01]  /*3620*/  LOP3.LUT R4, RZ, UR5, RZ, 0x33, !PT ;  /* 0x00000005ff047c12 */ /* 0x000fe2000f8e33ff */
[----:B------:R-:W-:Y:S02]  /*3630*/  VOTEU.ANY UR7, UPT, PT ;  /* 0x0000000000077886 */ /* 0x000fe400038e0100 */
[----:B------:R-:W-:Y:S01]  /*3640*/  UFLO.U32 UR7, UR7 ;  /* 0x00000007000772bd */ /* 0x000fe200080e0000 */
[----:B------:R-:W3:Y:S01]  /*3650*/  REDUX UR5, R4 ;  /* 0x00000000040573c4 */ /* 0x000ee20000000000 */
[----:B------:R-:W-:-:S06]  /*3660*/  IMAD.U32 R0, RZ, RZ, UR8 ;  /* 0x00000008ff007e24 */ /* 0x000fcc000f8e00ff */
[----:B------:R1:W-:Y:S01]  /*3670*/  UTCATOMSWS.AND URZ, UR8 ;  /* 0x0000000800ff79e3 */ /* 0x0003e20008000000 */
[----:B------:R-:W4:Y:S01]  /*3680*/  REDUX UR6, R0 ;  /* 0x00000000000673c4 */ /* 0x000f220000000000 */
[----:B--2---:R-:W-:Y:S01]  /*3690*/  ISETP.EQ.U32.AND P0, PT, R2, UR7, PT ;  /* 0x0000000702007c0c */ /* 0x004fe2000bf02070 */
[----:B---3--:R-:W-:Y:S01]  /*36a0*/  IMAD.U32 R2, RZ, RZ, UR5 ;  /* 0x00000005ff027e24 */ /* 0x008fe2000f8e00ff */
[----:B----4-:R-:W-:-:S11]  /*36b0*/  MOV R3, UR6 ;  /* 0x0000000600037c02 */ /* 0x010fd60008000f00 */
[----:B------:R1:W-:Y:S04]  /*36c0*/  @P0 ATOMS.AND RZ, [UR4+0x14], R3 ;  /* 0x00001403ffff098c */ /* 0x0003e8000a800004 */
[----:B------:R1:W-:Y:S01]  /*36d0*/  @P0 ATOMS.AND RZ, [UR4+0x18], R2 ;  /* 0x00001802ffff098c */ /* 0x0003e2000a800004 */
[----:B------:R-:W-:Y:S05]  /*36e0*/  BRA `(.L_x_65) ;  /* 0x0000000000147947 */ /* 0x000fea0003800000 */
.L_x_64:
[----:B------:R-:W-:Y:S02]  /*36f0*/  MOV R2, 0x3710 ;  /* 0x0000371000027802 */ /* 0x000fe40000000f00 */
[----:B-1--45:R-:W-:Y:S05]  /*3700*/  CALL.REL.NOINC `($__internal_0_$__cuda_sm10x_tcgen05_guardrail_trap_col_being_dealloced_not_returned_by_alloc) ;  /* 0x0000008000d87944 */ /* 0x032fea0003c00000 */
[----:B------:R-:W-:Y:S05]  /*3710*/  BRA `(.L_x_65) ;  /* 0x0000000000087947 */ /* 0x000fea0003800000 */
.L_x_63:
[----:B------:R-:W-:Y:S02]  /*3720*/  MOV R2, 0x3740 ;  /* 0x0000374000027802 */ /* 0x000fe40000000f00 */
[----:B-1--45:R-:W-:Y:S05]  /*3730*/  CALL.REL.NOINC `($__internal_2_$__cuda_sm10x_tcgen05_guardrail_trap_unallocated_columns_being_dealloced) ;  /* 0x0000008000e47944 */ /* 0x032fea0003c00000 */
.L_x_65:
[----:B------:R-:W-:Y:S01]  /*3740*/  NOP ;  /* 0x0000000000007918 */ /* 0x000fe20000000000 */
[----:B-1----:R-:W-:Y:S05]  /*3750*/  EXIT ;  /* 0x000000000000794d */ /* 0x002fea0003800000 */
.L_x_49:
[----:B------:R-:W-:-:S09]  /*3760*/  UISETP.NE.OR UP2, UPT, UR8, 0x3, !UP2 ;  /* 0x000000030800788c */ /* 0x000fd2000d745670 */
[----:B------:R-:W-:Y:S05]  /*3770*/  BRA.U UP2, `(.L_x_66) ;  /* 0x0000001102147547 */ /* 0x000fea000b800000 */
[----:B------:R-:W1:Y:S01]  /*3780*/  LDC R0, c[0x0][0xb30] ;  /* 0x0002cc00ff007b82 */ /* 0x000e620000000800 */
[----:B------:R-:W2:Y:S01]  /*3790*/  LDCU.64 UR8, c[0x0][0x888] ;  /* 0x00011100ff0877ac */ /* 0x000ea20008000a00 */
[----:B------:R-:W-:Y:S02]  /*37a0*/  HFMA2 R29, -RZ, RZ, 0, 0 ;  /* 0x00000000ff1d7431 */ /* 0x000fe400000001ff */
[----:B------:R-:W-:Y:S01]  /*37b0*/  IMAD.MOV.U32 R31, RZ, RZ, 0x1 ;  /* 0x00000001ff1f7424 */ /* 0x000fe200078e00ff */
[----:B------:R-:W-:Y:S01]  /*37c0*/  MOV R23, 0x2000 ;  /* 0x0000200000177802 */ /* 0x000fe20000000f00 */
[----:B------:R-:W4:Y:S01]  /*37d0*/  LDCU.64 UR4, c[0x0][0x890] ;  /* 0x00011200ff0477ac */ /* 0x000f220008000a00 */
[----:B------:R-:W-:Y:S01]  /*37e0*/  IMAD.MOV.U32 R30, RZ, RZ, RZ ;  /* 0x000000ffff1e7224 */ /* 0x000fe200078e00ff */
[----:B------:R-:W3:Y:S01]  /*37f0*/  LDC R19, c[0x0][0x370] ;  /* 0x0000dc00ff137b82 */ /* 0x000ee20000000800 */
[----:B------:R-:W-:Y:S01]  /*3800*/  UMOV UR7, 0x400 ;  /* 0x0000040000077882 */ /* 0x000fe20000000000 */
[----:B------:R-:W-:-:S02]  /*3810*/  UPLOP3.LUT UP1, UPT, UPT, UPT, UPT, 0x40, 0x4 ;  /* 0x000000000004789c */ /* 0x000fc40003f2e870 */
[----:B------:R-:W-:-:S04]  /*3820*/  ULEA UR7, UR37, UR7, 0x18 ;  /* 0x0000000725077291 */ /* 0x000fc8000f8ec0ff */
[----:B------:R-:W3:Y:S01]  /*3830*/  LDC R2, c[0x0][0xb0c] ;  /* 0x0002c300ff027b82 */ /* 0x000ee20000000800 */
[----:B------:R-:W-:Y:S02]  /*3840*/  UIADD3 UR13, UPT, UPT, UR7, 0x68, URZ ;  /* 0x00000068070d7890 */ /* 0x000fe4000fffe0ff */
[----:B--2---:R-:W-:Y:S02]  /*3850*/  UISETP.NE.U32.AND UP2, UPT, UR8, URZ, UPT ;  /* 0x000000ff0800728c */ /* 0x004fe4000bf45070 */
[----:B------:R-:W-:Y:S02]  /*3860*/  UIADD3 UR33, UPT, UPT, UR7, 0x50, URZ ;  /* 0x0000005007217890 */ /* 0x000fe4000fffe0ff */
[----:B----4-:R-:W-:Y:S01]  /*3870*/  UISETP.NE.U32.AND UP3, UPT, UR4, URZ, UPT ;  /* 0x000000ff0400728c */ /* 0x010fe2000bf65070 */
[----:B------:R-:W2:Y:S01]  /*3880*/  LDC R18, c[0x0][0xb20] ;  /* 0x0002c800ff127b82 */ /* 0x000ea20000000800 */
[----:B-1----:R-:W-:Y:S01]  /*3890*/  ISETP.NE.AND P1, PT, R0, 0x1, PT ;  /* 0x000000010000780c */ /* 0x002fe20003f25270 */
[----:B------:R-:W-:-:S02]  /*38a0*/  UISETP.NE.AND.EX UP2, UPT, UR9, URZ, UPT, UP2 ;  /* 0x000000ff0900728c */ /* 0x000fc4000bf45320 */
[----:B------:R-:W-:Y:S02]  /*38b0*/  UIADD3 UR25, UPT, UPT, UR7, 0x58, URZ ;  /* 0x0000005807197890 */ /* 0x000fe4000fffe0ff */
[----:B------:R-:W-:Y:S02]  /*38c0*/  UIADD3 UR17, UPT, UPT, UR7, 0x60, URZ ;  /* 0x0000006007117890 */ /* 0x000fe4000fffe0ff */
[----:B------:R-:W1:Y:S01]  /*38d0*/  LDC.64 R32, c[0x0][0x348] ;  /* 0x0000d200ff207b82 */ /* 0x000e620000000a00 */
[----:B------:R-:W-:Y:S02]  /*38e0*/  UPRMT UR13, UR37, 0x654, UR13 ;  /* 0x00000654250d7896 */ /* 0x000fe4000800000d */
[----:B------:R-:W-:-:S05]  /*38f0*/  UISETP.NE.AND.EX UP3, UPT, UR5, URZ, UPT, UP3 ;  /* 0x000000ff0500728c */ /* 0x000fca000bf65330 */
[----:B------:R-:W4:Y:S08]  /*3900*/  LDC.64 R16, c[0x0][0xb10] ;  /* 0x0002c400ff107b82 */ /* 0x000f300000000a00 */
[----:B------:R-:W1:Y:S08]  /*3910*/  LDC.64 R6, c[0x0][0xb18] ;  /* 0x0002c600ff067b82 */ /* 0x000e700000000a00 */
[----:B------:R-:W1:Y:S08]  /*3920*/  LDC.64 R4, c[0x0][0xb28] ;  /* 0x0002ca00ff047b82 */ /* 0x000e700000000a00 */
[----:B--23--:R-:W1:Y:S02]  /*3930*/  LDC R22, c[0x0][0x374] ;  /* 0x0000dd00ff167b82 */ /* 0x00ce640000000800 */
.L_x_77:
[C---:B------:R-:W-:Y:S02]  /*3940*/  LEA R0, R30.reuse, UR7, 0x3 ;  /* 0x000000071e007c11 */ /* 0x040fe4000f8e18ff */
[----:B------:R-:W-:Y:S02]  /*3950*/  SHF.L.U32 R3, R29, 0x1f, RZ ;  /* 0x0000001f1d037819 */ /* 0x000fe400000006ff */
[----:B------:R-:W-:Y:S02]  /*3960*/  LEA R24, R30, UR7, 0x4 ;  /* 0x000000071e187c11 */ /* 0x000fe4000f8e20ff */
[----:B--2---:R-:W2:Y:S02]  /*3970*/  SYNCS.PHASECHK.TRANS64.TRYWAIT P0, [R0+URZ+0xa0], R3 ;  /* 0x0000a003000075a7 */ /* 0x004ea400080011ff */
[----:B--2---:R-:W-:Y:S05]  /*3980*/  @!P0 BRA `(.L_x_67) ;  /* 0x0000007800ec8947 */ /* 0x004fea0003800000 */
.L_x_152:
[----:B------:R-:W-:Y:S01]  /*3990*/  ISETP.GE.AND P0, PT, R72, 0x1, PT ;  /* 0x000000014800780c */ /* 0x000fe20003f06270 */
[----:B------:R-:W3:Y:S01]  /*39a0*/  LDS.128 R24, [R24+0x110] ;  /* 0x0001100018187984 */ /* 0x000ee20000000c00 */
[----:B--2---:R-:W-:Y:S01]  /*39b0*/  VIADD R0, R0, 0xb0 ;  /* 0x000000b000007836 */ /* 0x004fe20000000000 */
[----:B------:R-:W-:Y:S01]  /*39c0*/  @!PT LDS RZ, [RZ] ;  /* 0x00000000fffff984 */ /* 0x000fe20000000800 */
[----:B------:R-:W-:Y:S01]  /*39d0*/  @!PT LDS RZ, [RZ] ;  /* 0x00000000fffff984 */ /* 0x000fe20000000800 */
[----:B------:R-:W-:Y:S01]  /*39e0*/  @!PT LDS RZ, [RZ] ;  /* 0x00000000fffff984 */ /* 0x000fe20000000800 */
[----:B------:R-:W-:Y:S01]  /*39f0*/  @!PT LDS RZ, [RZ] ;  /* 0x00000000fffff984 */ /* 0x000fe20000000800 */
[----:B------:R2:W-:Y:S06]  /*3a00*/  MEMBAR.ALL.CTA ;  /* 0x0000000000007992 */ /* 0x0005ec0000008000 */
[----:B--2---:R-:W2:Y:S01]  /*3a10*/  FENCE.VIEW.ASYNC.S ;  /* 0x00000000000073c6 */ /* 0x004ea20000000000 */
[----:B------:R-:W-:Y:S04]  /*3a20*/  PRMT R0, RZ, 0x654, R0 ;  /* 0x00000654ff007816 */ /* 0x000fe80000000000 */
[----:B--2---:R2:W-:Y:S01]  /*3a30*/  SYNCS.ARRIVE.TRANS64.RED.A1T0 RZ, [R0+URZ], RZ ;  /* 0x000000ff00ff79a7 */ /* 0x0045e200081004ff */
[----:B---3--:R-:W-:Y:S11]  /*3a40*/  LOP3.LUT P3, RZ, R26, 0x1, RZ, 0xc0, !PT ;  /* 0x000000011aff7812 */ /* 0x008ff6000786c0ff */
[----:B------:R-:W-:Y:S02]  /*3a50*/  @!UPT UIADD3 URZ, UPT, UPT, URZ, URZ, URZ ;  /* 0x000000fffffff290 */ /* 0x000fe4000fffe0ff */
[----:B------:R-:W-:Y:S02]  /*3a60*/  @P3 MOV R13, R24 ;  /* 0x00000018000d3202 */ /* 0x000fe40000000f00 */
[----:B------:R-:W-:Y:S01]  /*3a70*/  @P3 LOP3.LUT R8, R25, 0xffff, RZ, 0xc0, !PT ;  /* 0x0000ffff19083812 */ /* 0x000fe200078ec0ff */
[----:B--2---:R-:W-:Y:S06]  /*3a80*/  @!P0 BRA `(.L_x_68) ;  /* 0x0000000000a48947 */ /* 0x004fec0003800000 */
[----:B-1----:R-:W-:Y:S01]  /*3a90*/  IMAD.HI.U32 R35, R22, R7, RZ ;  /* 0x0000000716237227 */ /* 0x002fe200078e00ff */
[----:B------:R-:W-:Y:S02]  /*3aa0*/  ISETP.NE.AND P0, PT, R6, 0x1, PT ;  /* 0x000000010600780c */ /* 0x000fe40003f05270 */
[----:B------:R-:W-:Y:S01]  /*3ab0*/  ISETP.NE.AND P2, PT, R72, 0x1, PT ;  /* 0x000000014800780c */ /* 0x000fe20003f45270 */
[----:B----4-:R-:W-:Y:S01]  /*3ac0*/  IMAD.HI.U32 R34, R19, R16, RZ ;  /* 0x0000001013227227 */ /* 0x010fe200078e00ff */
[----:B------:R-:W-:Y:S02]  /*3ad0*/  SHF.R.U32.HI R35, RZ, R18, R35 ;  /* 0x00000012ff237219 */ /* 0x000fe40000011623 */
[----:B------:R-:W-:Y:S01]  /*3ae0*/  ISETP.NE.AND P4, PT, R2, 0x1, PT ;  /* 0x000000010200780c */ /* 0x000fe20003f85270 */
[----:B------:R-:W-:Y:S01]  /*3af0*/  IMAD.HI.U32 R36, R13, R16, RZ ;  /* 0x000000100d247227 */ /* 0x000fe200078e00ff */
[----:B------:R-:W-:Y:S02]  /*3b00*/  SHF.R.U32.HI R34, RZ, R17, R34 ;  /* 0x00000011ff227219 */ /* 0x000fe40000011622 */
[----:B------:R-:W-:Y:S01]  /*3b10*/  SEL R3, R22, R35, !P0 ;  /* 0x0000002316037207 */ /* 0x000fe20004000000 */
[C---:B------:R-:W-:Y:S01]  /*3b20*/  IMAD.HI.U32 R35, R8.reuse, R7, RZ ;  /* 0x0000000708237227 */ /* 0x040fe200078e00ff */
[----:B------:R-:W-:Y:S02]  /*3b30*/  SEL R11, R19, R34, !P4 ;  /* 0x00000022130b7207 */ /* 0x000fe40006000000 */
[----:B------:R-:W-:Y:S01]  /*3b40*/  SHF.R.U32.HI R36, RZ, R17, R36 ;  /* 0x00000011ff247219 */ /* 0x000fe20000011624 */
[----:B------:R-:W-:Y:S01]  /*3b50*/  IMAD.HI.U32 R38, R3, R4, RZ ;  /* 0x0000000403267227 */ /* 0x000fe200078e00ff */
[----:B------:R-:W-:Y:S03]  /*3b60*/  SHF.R.U32.HI R35, RZ, R18, R35 ;  /* 0x00000012ff237219 */ /* 0x000fe60000011623 */
[----:B------:R-:W-:Y:S01]  /*3b70*/  IMAD.HI.U32 R34, R11, R4, RZ ;  /* 0x000000040b227227 */ /* 0x000fe200078e00ff */
[----:B------:R-:W-:Y:S02]  /*3b80*/  @P2 SHF.R.U32.HI R3, RZ, R5, R38 ;  /* 0x00000005ff032219 */ /* 0x000fe40000011626 */
[----:B------:R-:W-:Y:S02]  /*3b90*/  SEL R9, R8, R35, !P0 ;  /* 0x0000002308097207 */ /* 0x000fe40004000000 */
[----:B------:R-:W-:Y:S01]  /*3ba0*/  @P2 SHF.R.U32.HI R11, RZ, R5, R34 ;  /* 0x00000005ff0b2219 */ /* 0x000fe20000011622 */
[C---:B------:R-:W-:Y:S01]  /*3bb0*/  IMAD R10, R72.reuse, R3, RZ ;  /* 0x00000003480a7224 */ /* 0x040fe200078e02ff */
[----:B------:R-:W-:Y:S01]  /*3bc0*/  SEL R3, R13, R36, !P4 ;  /* 0x000000240d037207 */ /* 0x000fe20006000000 */
[C---:B------:R-:W-:Y:S03]  /*3bd0*/  IMAD.HI.U32 R14, R9.reuse, R4, RZ ;  /* 0x00000004090e7227 */ /* 0x040fe600078e00ff */
[----:B------:R-:W-:Y:S01]  /*3be0*/  ISETP.GE.AND P0, PT, R9, R10, PT ;  /* 0x0000000a0900720c */ /* 0x000fe20003f06270 */
[C---:B------:R-:W-:Y:S01]  /*3bf0*/  IMAD R12, R72.reuse, R11, RZ ;  /* 0x0000000b480c7224 */ /* 0x040fe200078e02ff */
[-C--:B------:R-:W-:Y:S04]  /*3c00*/  SHF.R.U32.HI R14, RZ, R5.reuse, R14 ;  /* 0x00000005ff0e7219 */ /* 0x080fe8000001160e */
[----:B------:R-:W-:Y:S02]  /*3c10*/  ISETP.GE.OR P0, PT, R3, R12, P0 ;  /* 0x0000000c0300720c */ /* 0x000fe40000706670 */
[----:B------:R-:W-:Y:S05]  /*3c20*/  SEL R15, R9, R14, !P2 ;  /* 0x0000000e090f7207 */ /* 0x000fea0005000000 */
[----:B------:R-:W-:Y:S04]  /*3c30*/  IMAD.MOV R14, RZ, RZ, -R15 ;  /* 0x000000ffff0e7224 */ /* 0x000fe800078e0a0f */
[----:B------:R-:W-:Y:S02]  /*3c40*/  IMAD R14, R72, R14, R9 ;  /* 0x0000000e480e7224 */ /* 0x000fe400078e0209 */
[C---:B------:R-:W-:Y:S05]  /*3c50*/  @!P0 IMAD.HI.U32 R10, R3.reuse, R4, RZ ;  /* 0x00000004030a8227 */ /* 0x040fea00078e00ff */
[----:B------:R-:W-:Y:S04]  /*3c60*/  @!P0 SHF.R.U32.HI R10, RZ, R5, R10 ;  /* 0x00000005ff0a8219 */ /* 0x000fe8000001160a */
[----:B------:R-:W-:Y:S01]  /*3c70*/  @!P0 SEL R0, R3, R10, !P2 ;  /* 0x0000000a03008207 */ /* 0x000fe20005000000 */
[----:B------:R-:W-:Y:S03]  /*3c80*/  IMAD.MOV R10, RZ, RZ, -R3 ;  /* 0x000000ffff0a7224 */ /* 0x000fe600078e0a03 */
[----:B------:R-:W-:Y:S01]  /*3c90*/  @!P0 IADD3 R15, PT, PT, R15, -R0, RZ ;  /* 0x800000000f0f8210 */ /* 0x000fe20007ffe0ff */
[----:B------:R-:W-:Y:S01]  /*3ca0*/  @!P0 IMAD R0, R11, R14, R0 ;  /* 0x0000000e0b008224 */ /* 0x000fe200078e0200 */
[----:B------:R-:W-:Y:S01]  /*3cb0*/  IADD3 R11, PT, PT, -R9, RZ, RZ ;  /* 0x000000ff090b7210 */ /* 0x000fe20007ffe1ff */
[----:B------:R-:W-:Y:S02]  /*3cc0*/  IMAD R13, R2, R10, R13 ;  /* 0x0000000a020d7224 */ /* 0x000fe400078e020d */
[----:B------:R-:W-:Y:S02]  /*3cd0*/  @!P0 IMAD R9, R15, R72, R3 ;  /* 0x000000480f098224 */ /* 0x000fe400078e0203 */
[----:B------:R-:W-:Y:S02]  /*3ce0*/  @!P0 IMAD.MOV.U32 R3, RZ, RZ, R0 ;  /* 0x000000ffff038224 */ /* 0x000fe400078e0000 */
[----:B------:R-:W-:Y:S02]  /*3cf0*/  IMAD R8, R6, R11, R8 ;  /* 0x0000000b06087224 */ /* 0x000fe400078e0208 */
[----:B------:R-:W-:Y:S02]  /*3d00*/  IMAD R13, R3, R2, R13 ;  /* 0x00000002030d7224 */ /* 0x000fe400078e020d */
[----:B------:R-:W-:Y:S02]  /*3d10*/  IMAD R8, R9, R6, R8 ;  /* 0x0000000609087224 */ /* 0x000fe400078e0208 */
.L_x_68:
[----:B------:R-:W-:Y:S05]  /*3d20*/  BRA.U UP1, `(.L_x_69) ;  /* 0x0000000101107547 */ /* 0x000fea000b800000 */
[----:B------:R-:W-:Y:S04]  /*3d30*/  MOV R0, UR6 ;  /* 0x0000000600007c02 */ /* 0x000fe80008000f00 */
[----:B------:R-:W-:Y:S04]  /*3d40*/  SHF.L.U32 R3, R0, 0x1f, RZ ;  /* 0x0000001f00037819 */ /* 0x000fe800000006ff */
[----:B------:R-:W2:Y:S02]  /*3d50*/  SYNCS.PHASECHK.TRANS64.TRYWAIT P0, [UR7+0x98], R3 ;  /* 0x00009803ff0075a7 */ /* 0x000ea40008001107 */
[----:B--2---:R-:W-:Y:S05]  /*3d60*/  @!P0 BRA `(.L_x_70) ;  /* 0x0000007800088947 */ /* 0x004fea0003800000 */
.L_x_69:
[----:B------:R-:W-:Y:S02]  /*3d70*/  R2UR UR35, R21 ;  /* 0x00000000152372ca */ /* 0x000fe400000e0000 */
[----:B------:R-:W-:Y:S02]  /*3d80*/  R2UR UR34, R20 ;  /* 0x00000000142272ca */ /* 0x000fe400000e0000 */
[----:B------:R-:W-:Y:S02]  /*3d90*/  ISETP.NE.U32.AND P2, PT, RZ, UR4, PT ;  /* 0x00000004ff007c0c */ /* 0x000fe4000bf45070 */
[----:B------:R-:W-:Y:S02]  /*3da0*/  SHF.L.U32 R12, R31, 0x1f, RZ ;  /* 0x0000001f1f0c7819 */ /* 0x000fe400000006ff */
[----:B------:R-:W-:Y:S05]  /*3db0*/  ISETP.NE.AND.EX P2, PT, RZ, UR5, PT, P2 ;  /* 0x00000005ff007c0c */ /* 0x000fea000bf45320 */
[----:B------:R-:W-:Y:S02]  /*3dc0*/  USHF.L.U32 UR35, UR35, 0x7, URZ ;  /* 0x0000000723237899 */ /* 0x000fe400080006ff */
[----:B------:R-:W-:Y:S01]  /*3dd0*/  USHF.L.U32 UR34, UR34, 0x8, URZ ;  /* 0x0000000822227899 */ /* 0x000fe200080006ff */
[----:B------:R-:W-:Y:S11]  /*3de0*/  BRA.U !UP3, `(.L_x_71) ;  /* 0x000000010b347547 */ /* 0x000ff6000b800000 */
[----:B------:R-:W-:Y:S01]  /*3df0*/  UPLOP3.LUT UP0, UPT, UPT, UPT, UP2, 0x80, 0x8 ;  /* 0x000000000008789c */ /* 0x000fe20003f0f020 */
[----:B--2---:R-:W-:Y:S02]  /*3e00*/  HFMA2 R0, -RZ, RZ, 0, 5.9604644775390625e-08 ;  /* 0x00000001ff007431 */ /* 0x004fe400000001ff */
[----:B------:R-:W-:Y:S03]  /*3e10*/  IMAD.MOV.U32 R171, RZ, RZ, 0x1 ;  /* 0x00000001ffab7424 */ /* 0x000fe600078e00ff */
[----:B------:R-:W-:Y:S05]  /*3e20*/  PLOP3.LUT P0, PT, PT, PT, UP0, 0x80, 0x8 ;  /* 0x000000000008781c */ /* 0x000fea0003f0f008 */
[----:B------:R-:W2:Y:S01]  /*3e30*/  @UP0 LDCU.64 UR10, c[0x0][0x888] ;  /* 0x00011100ff0a07ac */ /* 0x000ea20008000a00 */
[----:B------:R-:W-:Y:S07]  /*3e40*/  @UP0 UIMAD UR8, UR36, UR4, URZ ;  /* 0x00000004240802a4 */ /* 0x000fee000f8e02ff */
[----:B------:R-:W-:Y:S01]  /*3e50*/  @!P0 PRMT R171, R0, 0x7610, R171 ;  /* 0x0000761000ab8816 */ /* 0x000fe200000000ab */
[----:B--2---:R-:W-:Y:S03]  /*3e60*/  @UP0 UIMAD.WIDE UR10, UR8, 0x4, UR10 ;  /* 0x00000004080a08a5 */ /* 0x004fe6000f8e020a */
[----:B------:R-:W2:Y:S03]  /*3e70*/  @!UP0 LDCU UR8, c[0x0][0x880] ;  /* 0x00011000ff0887ac */ /* 0x000ea60008000800 */
[----:B------:R-:W-:Y:S01]  /*3e80*/  IMAD.U32 R10, RZ, RZ, UR10 ;  /* 0x0000000aff0a7e24 */ /* 0x000fe2000f8e00ff */
[----:B------:R-:W-:Y:S05]  /*3e90*/  MOV R11, UR11 ;  /* 0x0000000b000b7c02 */ /* 0x000fea0008000f00 */
[----:B-----5:R3:W5:Y:S02]  /*3ea0*/  @P0 LDG.E R81, desc[UR46][R10.64] ;  /* 0x0000002e0a510981 */ /* 0x020764000c1e1900 */
[----:B--23--:R-:W-:Y:S07]  /*3eb0*/  @!P0 IMAD.U32 R81, RZ, RZ, UR8 ;  /* 0x00000008ff518e24 */ /* 0x00cfee000f8e00ff */
.L_x_71:
[----:B-----5:R-:W-:Y:S01]  /*3ec0*/  @!P2 FSETP.EQ.AND P0, PT, R81, RZ, PT ;  /* 0x000000ff5100a20b */ /* 0x020fe20003f02000 */
[----:B------:R-:W-:Y:S01]  /*3ed0*/  @!UPT UIADD3 URZ, UPT, UPT, URZ, URZ, URZ ;  /* 0x000000fffffff290 */ /* 0x000fe2000fffe0ff */
[----:B------:R-:W-:Y:S11]  /*3ee0*/  @!P2 BRA `(.L_x_72) ;  /* 0x000000000014a947 */ /* 0x000ff60003800000 */
[----:B------:R-:W-:Y:S02]  /*3ef0*/  LOP3.LUT P2, RZ, R171, 0xff, RZ, 0xc0, !PT ;  /* 0x000000ffabff7812 */ /* 0x000fe4000784c0ff */
[----:B------:R-:W-:Y:S04]  /*3f00*/  PLOP3.LUT P0, PT, PT, PT, UP0, 0x80, 0x8 ;  /* 0x000000000008781c */ /* 0x000fe80003f0f008 */
[----:B------:R-:W-:Y:S07]  /*3f10*/  PLOP3.LUT P0, PT, P0, PT, PT, 0x8, 0x80 ;  /* 0x000000000080781c */ /* 0x000fee000070e170 */
[----:B------:R-:W-:Y:S11]  /*3f20*/  @P2 FSETP.EQ.AND P0, PT, R81, RZ, PT ;  /* 0x000000ff5100220b */ /* 0x000ff60003f02000 */
[----:B------:R-:W-:Y:S02]  /*3f30*/  @!UPT UIADD3 URZ, UPT, UPT, URZ, URZ, URZ ;  /* 0x000000fffffff290 */ /* 0x000fe4000fffe0ff */
.L_x_72:
[----:B------:R-:W3:Y:S01]  /*3f40*/  SYNCS.PHASECHK.TRANS64.TRYWAIT P2, [UR7+0x70], R12 ;  /* 0x0000700cff0075a7 */ /* 0x000ee20008041107 */
[----:B------:R-:W-:Y:S04]  /*3f50*/  ELECT P4, URZ, PT ;  /* 0x0000000000ff782f */ /* 0x000fe80003880000 */
[----:B------:R-:W-:Y:S11]  /*3f60*/  PLOP3.LUT P4, PT, P0, P4, PT, 0xf2, 0x2f ;  /* 0x00000000002f781c */ /* 0x000ff60000789e72 */
[----:B------:R-:W-:Y:S02]  /*3f70*/  @!UPT UIADD3 URZ, UPT, UPT, URZ, URZ, URZ ;  /* 0x000000fffffff290 */ /* 0x000fe4000fffe0ff */
[----:B-1----:R-:W-:Y:S05]  /*3f80*/  @!P4 IADD3 R9, P0, PT, R32, 0x580, RZ ;  /* 0x000005802009c810 */ /* 0x002fea0007f1e0ff */
[----:B--2---:R-:W-:Y:S01]  /*3f90*/  @!P4 IMAD.X R0, RZ, RZ, R33, P0 ;  /* 0x000000ffff00c224 */ /* 0x004fe200000e0621 */
[----:B---3--:R-:W-:Y:S07]  /*3fa0*/  @!P2 BRA `(.L_x_73) ;  /* 0x000000740090a947 */ /* 0x008fee0003800000 */
.L_x_155:
[----:B------:R-:W-:Y:S01]  /*3fb0*/  @!P4 R2UR UR8, R0 ;  /* 0x000000000008c2ca */ /* 0x000fe200000e0000 */
[----:B------:R-:W-:Y:S01]  /*3fc0*/  VOTEU.ALL UP1, P4 ;  /* 0x0000000000ff7886 */ /* 0x000fe20002020000 */
[----:B------:R-:W-:Y:S01]  /*3fd0*/  @!P4 R2UR UR9, R9 ;  /* 0x000000000909c2ca */ /* 0x000fe200000e0000 */
[----:B------:R-:W-:Y:S01]  /*3fe0*/  @!P4 IMAD.MOV.U32 R0, RZ, RZ, 0x2000 ;  /* 0x00002000ff00c424 */ /* 0x000fe200078e00ff */
[----:B------:R-:W-:Y:S01]  /*3ff0*/  UMOV UR10, 0x0 ;  /* 0x00000000000a7882 */ /* 0x000fe20000000000 */
[----:B------:R-:W-:Y:S01]  /*4000*/  UMOV UR11, 0x10000000 ;  /* 0x10000000000b7882 */ /* 0x000fe20000000000 */
[----:B------:R-:W-:Y:S01]  /*4010*/  @!UP1 UIADD3 UR32, UPT, UPT, UR7, 0x200, URZ ;  /* 0x0000020007209890 */ /* 0x000fe2000fffe0ff */
[----:B------:R-:W-:Y:S01]  /*4020*/  @!P4 IADD3 R9, P0, PT, R32, 0x580, RZ ;  /* 0x000005802009c810 */ /* 0x000fe20007f1e0ff */
[----:B------:R-:W-:Y:S05]  /*4030*/  VOTEU.ALL UP1, P4 ;  /* 0x0000000000ff7886 */ /* 0x000fea0002020000 */
[----:B------:R-:W-:Y:S01]  /*4040*/  IMAD.U32 R11, RZ, RZ, UR8 ;  /* 0x00000008ff0b7e24 */ /* 0x000fe2000f8e00ff */
[----:B------:R-:W-:Y:S01]  /*4050*/  UPRMT UR8, UR37, 0x654, UR33 ;  /* 0x0000065425087896 */ /* 0x000fe20008000021 */
[----:B------:R-:W-:Y:S03]  /*4060*/  IMAD.U32 R10, RZ, RZ, UR9 ;  /* 0x00000009ff0a7e24 */ /* 0x000fe6000f8e00ff */
[----:B------:R-:W-:Y:S02]  /*4070*/  @!P4 R2UR UR15, R11 ;  /* 0x000000000b0fc2ca */ /* 0x000fe400000e0000 */
[----:B------:R-:W-:Y:S11]  /*4080*/  @!P4 R2UR UR14, R10 ;  /* 0x000000000a0ec2ca */ /* 0x000ff600000e0000 */
[----:B------:R-:W-:Y:S02]  /*4090*/  @!UPT UIADD3 URZ, UPT, UPT, URZ, URZ, URZ ;  /* 0x000000fffffff290 */ /* 0x000fe4000fffe0ff */
[----:B------:R2:W-:Y:S01]  /*40a0*/  @!UP1 UTMALDG.3D [UR32], [UR14], desc[UR10] ;  /* 0x00000a200e0095b4 */ /* 0x0005e20008011000 */
[----:B------:R3:W-:Y:S01]  /*40b0*/  @!P4 SYNCS.ARRIVE.TRANS64.RED.A0TR RZ, [UR7+0x50], R0 ;  /* 0x00005000ffffc9a7 */ /* 0x0007e20008300407 */
[----:B------:R-:W-:Y:S01]  /*40c0*/  SYNCS.ARRIVE.TRANS64.RED.A1T0 RZ, [UR8], RZ ;  /* 0x000000ffffff79a7 */ /* 0x000fe20008100408 */
[----:B---3--:R-:W-:Y:S01]  /*40d0*/  @!P4 IMAD.X R0, RZ, RZ, R33, P0 ;  /* 0x000000ffff00c224 */ /* 0x008fe200000e0621 */
[----:B------:R-:W3:Y:S02]  /*40e0*/  SYNCS.PHASECHK.TRANS64.TRYWAIT P2, [UR7+0x78], R12 ;  /* 0x0000780cff0075a7 */ /* 0x000ee40008041107 */
[----:B--23--:R-:W-:Y:S05]  /*40f0*/  @!P2 BRA `(.L_x_74) ;  /* 0x000000740054a947 */ /* 0x00cfea0003800000 */
.L_x_157:
        /* <DEDUP_REMOVED lines=8> */
[----:B------:R-:W-:Y:S01]  /*4180*/  @!UP1 UIADD3 UR24, UPT, UPT, UR7, 0x2200, URZ ;  /* 0x0000220007189890 */ /* 0x000fe2000fffe0ff */
[----:B------:R-:W-:Y:S01]  /*4190*/  VOTEU.ALL UP1, P4 ;  /* 0x0000000000ff7886 */ /* 0x000fe20002020000 */
[----:B------:R-:W-:Y:S01]  /*41a0*/  UMOV UR27, UR35 ;  /* 0x00000023001b7c82 */ /* 0x000fe20008000000 */
[----:B------:R-:W-:Y:S02]  /*41b0*/  UMOV UR28, UR36 ;  /* 0x00000024001c7c82 */ /* 0x000fe40008000000 */
[----:B------:R-:W-:Y:S01]  /*41c0*/  IMAD.U32 R11, RZ, RZ, UR8 ;  /* 0x00000008ff0b7e24 */ /* 0x000fe2000f8e00ff */
[----:B------:R-:W-:Y:S01]  /*41d0*/  UPRMT UR8, UR37, 0x654, UR25 ;  /* 0x0000065425087896 */ /* 0x000fe20008000019 */
[----:B------:R-:W-:Y:S02]  /*41e0*/  IMAD.U32 R10, RZ, RZ, UR9 ;  /* 0x00000009ff0a7e24 */ /* 0x000fe4000f8e00ff */
[----:B------:R-:W-:Y:S01]  /*41f0*/  @!P4 IMAD.X R20, RZ, RZ, R33, P0 ;  /* 0x000000ffff14c224 */ /* 0x000fe200000e0621 */
[----:B------:R-:W-:Y:S02]  /*4200*/  @!P4 R2UR UR15, R11 ;  /* 0x000000000b0fc2ca */ /* 0x000fe400000e0000 */
[----:B------:R-:W-:Y:S11]  /*4210*/  @!P4 R2UR UR14, R10 ;  /* 0x000000000a0ec2ca */ /* 0x000ff600000e0000 */
[----:B------:R-:W-:Y:S02]  /*4220*/  @!UPT UIADD3 URZ, UPT, UPT, URZ, URZ, URZ ;  /* 0x000000fffffff290 */ /* 0x000fe4000fffe0ff */
[----:B------:R2:W-:Y:S01]  /*4230*/  @!UP1 UTMALDG.3D [UR24], [UR14], desc[UR10] ;  /* 0x00000a180e0095b4 */ /* 0x0005e20008011000 */
[----:B------:R2:W-:Y:S01]  /*4240*/  @!P4 SYNCS.ARRIVE.TRANS64.RED.A0TR RZ, [UR7+0x58], R0 ;  /* 0x00005800ffffc9a7 */ /* 0x0005e20008300407 */
[----:B------:R-:W-:Y:S01]  /*4250*/  SYNCS.ARRIVE.TRANS64.RED.A1T0 RZ, [UR8], RZ ;  /* 0x000000ffffff79a7 */ /* 0x000fe20008100408 */
[----:B------:R-:W3:Y:S02]  /*4260*/  SYNCS.PHASECHK.TRANS64.TRYWAIT P2, [UR7+0x80], R12 ;  /* 0x0000800cff0075a7 */ /* 0x000ee40008041107 */
[----:B--23--:R-:W-:Y:S05]  /*4270*/  @!P2 BRA `(.L_x_75) ;  /* 0x00000074000ca947 */ /* 0x00cfea0003800000 */
.L_x_159:
[----:B------:R-:W2:Y:S01]  /*4280*/  LDC.64 R14, c[0x0][0xb10] ;  /* 0x0002c400ff0e7b82 */ /* 0x000ea20000000a00 */
[----:B------:R-:W-:Y:S01]  /*4290*/  @!P4 R2UR UR8, R20 ;  /* 0x000000001408c2ca */ /* 0x000fe200000e0000 */
[----:B------:R-:W-:Y:S01]  /*42a0*/  VOTEU.ALL UP1, P4 ;  /* 0x0000000000ff7886 */ /* 0x000fe20002020000 */
[----:B------:R-:W-:Y:S01]  /*42b0*/  @!P4 R2UR UR9, R21 ;  /* 0x000000001509c2ca */ /* 0x000fe200000e0000 */
[----:B------:R-:W-:Y:S01]  /*42c0*/  UMOV UR10, 0x0 ;  /* 0x00000000000a7882 */ /* 0x000fe20000000000 */
[----:B------:R-:W-:Y:S03]  /*42d0*/  UMOV UR11, 0x10000000 ;  /* 0x10000000000b7882 */ /* 0x000fe60000000000 */
[----:B------:R-:W3:Y:S01]  /*42e0*/  LDC.64 R10, c[0x0][0xb18] ;  /* 0x0002c600ff0a7b82 */ /* 0x000ee20000000a00 */
[----:B------:R-:W-:Y:S01]  /*42f0*/  @!UP1 UIADD3 UR18, UPT, UPT, UR34, 0x80, URZ ;  /* 0x0000008022129890 */ /* 0x000fe2000fffe0ff */
[----:B------:R-:W-:Y:S01]  /*4300*/  @P3 SHF.R.U32.HI R28, RZ, 0x10, R25 ;  /* 0x00000010ff1c3819 */ /* 0x000fe20000011619 */
[----:B------:R-:W-:Y:S01]  /*4310*/  @!UP1 UIADD3 UR16, UPT, UPT, UR7, 0x4200, URZ ;  /* 0x0000420007109890 */ /* 0x000fe2000fffe0ff */
[----:B------:R-:W-:Y:S01]  /*4320*/  VIADD R30, R30, 0x1 ;  /* 0x000000011e1e7836 */ /* 0x000fe20000000000 */
[----:B------:R-:W-:Y:S03]  /*4330*/  VOTEU.ALL UP1, P4 ;  /* 0x0000000000ff7886 */ /* 0x000fe60002020000 */
[----:B------:R-:W5:Y:S01]  /*4340*/  @!P1 LDC R0, c[0x0][0xb20] ;  /* 0x0002c800ff009b82 */ /* 0x000f620000000800 */
[----:B------:R-:W-:Y:S01]  /*4350*/  UMOV UR19, UR35 ;  /* 0x0000002300137c82 */ /* 0x000fe20008000000 */
[----:B------:R-:W-:Y:S01]  /*4360*/  IMAD.U32 R21, RZ, RZ, UR8 ;  /* 0x00000008ff157e24 */ /* 0x000fe2000f8e00ff */
[----:B------:R-:W-:Y:S05]  /*4370*/  UMOV UR20, UR36 ;  /* 0x0000002400147c82 */ /* 0x000fea0008000000 */
[----:B-1----:R-:W1:Y:S01]  /*4380*/  @!P1 LDC R3, c[0x0][0xb0c] ;  /* 0x0002c300ff039b82 */ /* 0x002e620000000800 */
[----:B------:R-:W-:Y:S01]  /*4390*/  IMAD.U32 R20, RZ, RZ, UR9 ;  /* 0x00000009ff147e24 */ /* 0x000fe2000f8e00ff */
[----:B------:R-:W-:Y:S01]  /*43a0*/  UPRMT UR8, UR37, 0x654, UR17 ;  /* 0x0000065425087896 */ /* 0x000fe20008000011 */
[----:B------:R-:W-:Y:S03]  /*43b0*/  @!P4 R2UR UR15, R21 ;  /* 0x00000000150fc2ca */ /* 0x000fe600000e0000 */
[----:B------:R-:W-:Y:S01]  /*43c0*/  @!P4 R2UR UR14, R20 ;  /* 0x00000000140ec2ca */ /* 0x000fe200000e0000 */
[----:B------:R-:W-:Y:S11]  /*43d0*/  @!P4 IMAD.MOV.U32 R20, RZ, RZ, 0x2000 ;  /* 0x00002000ff14c424 */ /* 0x000ff600078e00ff */
[----:B------:R-:W-:Y:S01]  /*43e0*/  @!UPT UIADD3 URZ, UPT, UPT, URZ, URZ, URZ ;  /* 0x000000fffffff290 */ /* 0x000fe2000fffe0ff */
[----:B------:R1:W-:Y:S01]  /*43f0*/  @!UP1 UTMALDG.3D [UR16], [UR14], desc[UR10] ;  /* 0x00000a100e0095b4 */ /* 0x0003e20008011000 */
[----:B------:R1:W-:Y:S02]  /*4400*/  @!P4 SYNCS.ARRIVE.TRANS64.RED.A0TR RZ, [UR7+0x60], R20 ;  /* 0x00006014ffffc9a7 */ /* 0x0003e40008300407 */
[----:B-1----:R-:W-:Y:S01]  /*4410*/  @!P1 ISETP.NE.AND P2, PT, R3, 0x1, PT ;  /* 0x000000010300980c */ /* 0x002fe20003f45270 */
[C---:B--2---:R-:W-:Y:S01]  /*4420*/  @!P1 IMAD.HI.U32 R14, R13.reuse, R14, RZ ;  /* 0x0000000e0d0e9227 */ /* 0x044fe200078e00ff */
[----:B---3--:R-:W-:Y:S03]  /*4430*/  @!P1 ISETP.NE.AND P0, PT, R10, 0x1, PT ;  /* 0x000000010a00980c */ /* 0x008fe60003f05270 */
[C---:B------:R-:W-:Y:S01]  /*4440*/  @!P1 IMAD.HI.U32 R11, R8.reuse, R11, RZ ;  /* 0x0000000b080b9227 */ /* 0x040fe200078e00ff */
[----:B------:R-:W-:Y:S04]  /*4450*/  @!P1 SHF.R.U32.HI R14, RZ, R15, R14 ;  /* 0x0000000fff0e9219 */ /* 0x000fe8000001160e */
[----:B-----5:R-:W-:Y:S01]  /*4460*/  @!P1 SHF.R.U32.HI R9, RZ, R0, R11 ;  /* 0x00000000ff099219 */ /* 0x020fe2000001160b */
[----:B------:R-:W-:Y:S01]  /*4470*/  SYNCS.ARRIVE.TRANS64.RED.A1T0 RZ, [UR8], RZ ;  /* 0x000000ffffff79a7 */ /* 0x000fe20008100408 */
[----:B------:R-:W-:Y:S02]  /*4480*/  @!P1 SEL R14, R13, R14, !P2 ;  /* 0x0000000e0d0e9207 */ /* 0x000fe40005000000 */
[----:B------:R-:W-:Y:S01]  /*4490*/  @!P1 SEL R9, R8, R9, !P0 ;  /* 0x0000000908099207 */ /* 0x000fe20004000000 */
[----:B------:R-:W1:Y:S04]  /*44a0*/  SYNCS.PHASECHK.TRANS64.TRYWAIT P5, [UR7+0x88], R12 ;  /* 0x0000880cff0075a7 */ /* 0x000e6800080a1107 */
[----:B------:R-:W-:Y:S02]  /*44b0*/  @!P1 IMAD.IADD R0, R9, 0x1, -R14 ;  /* 0x0000000109009824 */ /* 0x000fe400078e0a0e */
[----:B------:R-:W-:Y:S02]  /*44c0*/  @!P1 IMAD.IADD R9, R14, 0x1, -R9 ;  /* 0x000000010e099824 */ /* 0x000fe400078e0a09 */
[----:B------:R-:W-:Y:S02]  /*44d0*/  @!P1 IMAD R13, R0, R3, R13 ;  /* 0x00000003000d9224 */ /* 0x000fe400078e020d */
[----:B------:R-:W-:Y:S01]  /*44e0*/  @!P1 IMAD R8, R9, R10, R8 ;  /* 0x0000000a09089224 */ /* 0x000fe200078e0208 */
[----:B-1----:R-:W-:Y:S06]  /*44f0*/  @!P5 BRA `(.L_x_76) ;  /* 0x000000700084d947 */ /* 0x002fec0003800000 */
.L_x_161:
[----:B-1----:R-:W-:Y:S01]  /*4500*/  @!P4 IADD3 R3, P0, PT, R32, 0x580, RZ ;  /* 0x000005802003c810 */ /* 0x002fe20007f1e0ff */
[----:B------:R-:W-:Y:S01]  /*4510*/  VOTEU.ALL UP1, P4 ;  /* 0x0000000000ff7886 */ /* 0x000fe20002020000 */
[----:B------:R-:W-:Y:S01]  /*4520*/  UMOV UR18, 0x0 ;  /* 0x0000000000127882 */ /* 0x000fe20000000000 */
[----:B------:R-:W-:Y:S01]  /*4530*/  UMOV UR19, 0x10000000 ;  /* 0x1000000000137882 */ /* 0x000fe20000000000 */
[----:B------:R-:W-:Y:S01]  /*4540*/  @!P4 R2UR UR9, R3 ;  /* 0x000000000309c2ca */ /* 0x000fe200000e0000 */
[----:B------:R-:W-:Y:S01]  /*4550*/  @!P4 IMAD.X R0, RZ, RZ, R33, P0 ;  /* 0x000000ffff00c224 */ /* 0x000fe200000e0621 */
[----:B------:R-:W-:Y:S01]  /*4560*/  @!UP1 UIADD3 UR10, UPT, UPT, UR34, 0xc0, URZ ;  /* 0x000000c0220a9890 */ /* 0x000fe2000fffe0ff */
[----:B------:R-:W-:Y:S01]  /*4570*/  ISETP.NE.AND P0, PT, R30, 0x2, PT ;  /* 0x000000021e00780c */ /* 0x000fe20003f05270 */
[----:B------:R-:W-:Y:S01]  /*4580*/  UMOV UR11, UR35 ;  /* 0x00000023000b7c82 */ /* 0x000fe20008000000 */
[----:B------:R-:W-:Y:S01]  /*4590*/  UMOV UR12, UR36 ;  /* 0x00000024000c7c82 */ /* 0x000fe20008000000 */
[----:B------:R-:W-:Y:S01]  /*45a0*/  @!P4 R2UR UR8, R0 ;  /* 0x000000000008c2ca */ /* 0x000fe200000e0000 */
[----:B------:R-:W-:Y:S01]  /*45b0*/  IMAD.IADD R20, R8, 0x1, R147 ;  /* 0x0000000108147824 */ /* 0x000fe200078e0293 */
[----:B------:R-:W-:Y:S01]  /*45c0*/  @P3 R2UR UR36, R28 ;  /* 0x000000001c2432ca */ /* 0x000fe200000e0000 */
[----:B------:R-:W-:Y:S01]  /*45d0*/  IMAD.IADD R21, R13, 0x1, R170 ;  /* 0x000000010d157824 */ /* 0x000fe200078e02aa */
[----:B------:R-:W-:Y:S02]  /*45e0*/  SEL R0, RZ, 0x1, P0 ;  /* 0x00000001ff007807 */ /* 0x000fe40000000000 */
[----:B------:R-:W-:Y:S01]  /*45f0*/  LOP3.LUT R31, R31, 0x1, RZ, 0x3c, !PT ;  /* 0x000000011f1f7812 */ /* 0x000fe200078e3cff */
[----:B------:R-:W-:Y:S01]  /*4600*/  IMAD.U32 R10, RZ, RZ, UR9 ;  /* 0x00000009ff0a7e24 */ /* 0x000fe2000f8e00ff */
[----:B------:R-:W-:Y:S01]  /*4610*/  @!UP1 UIADD3 UR9, UPT, UPT, UR7, 0x68, URZ ;  /* 0x0000006807099890 */ /* 0x000fe2000fffe0ff */
[----:B------:R-:W-:Y:S02]  /*4620*/  LOP3.LUT R29, R29, R0, RZ, 0x3c, !PT ;  /* 0x000000001d1d7212 */ /* 0x000fe400078e3cff */
[----:B------:R-:W-:Y:S02]  /*4630*/  SEL R30, R30, RZ, P0 ;  /* 0x000000ff1e1e7207 */ /* 0x000fe40000000000 */
[----:B------:R-:W-:Y:S01]  /*4640*/  IMAD.U32 R11, RZ, RZ, UR8 ;  /* 0x00000008ff0b7e24 */ /* 0x000fe2000f8e00ff */
[----:B------:R-:W-:Y:S01]  /*4650*/  @!P4 R2UR UR14, R10 ;  /* 0x000000000a0ec2ca */ /* 0x000fe200000e0000 */
[----:B------:R-:W-:Y:S01]  /*4660*/  @!UP1 UIADD3 UR8, UPT, UPT, UR7, 0x6200, URZ ;  /* 0x0000620007089890 */ /* 0x000fe2000fffe0ff */
[----:B------:R-:W-:Y:S02]  /*4670*/  VOTEU.ALL UP1, P4 ;  /* 0x0000000000ff7886 */ /* 0x000fe40002020000 */
[----:B------:R-:W-:Y:S11]  /*4680*/  @!P4 R2UR UR15, R11 ;  /* 0x000000000b0fc2ca */ /* 0x000ff600000e0000 */
[----:B------:R-:W-:Y:S02]  /*4690*/  @!UPT UIADD3 URZ, UPT, UPT, URZ, URZ, URZ ;  /* 0x000000fffffff290 */ /* 0x000fe4000fffe0ff */
[----:B------:R2:W-:Y:S01]  /*46a0*/  @!UP1 UTMALDG.3D [UR8], [UR14], desc[UR18] ;  /* 0x000012080e0095b4 */ /* 0x0005e20008011000 */
[----:B------:R2:W-:Y:S01]  /*46b0*/  @!P4 SYNCS.ARRIVE.TRANS64.RED.A0TR RZ, [UR7+0x68], R23 ;  /* 0x00006817ffffc9a7 */ /* 0x0005e20008300407 */
[----:B------:R-:W-:Y:S01]  /*46c0*/  UPLOP3.LUT UP1, UPT, UPT, UPT, UPT, 0x80, 0x8 ;  /* 0x000000000008789c */ /* 0x000fe20003f2f070 */
[----:B------:R-:W-:Y:S01]  /*46d0*/  SYNCS.ARRIVE.TRANS64.RED.A1T0 RZ, [UR13], RZ ;  /* 0x000000ffffff79a7 */ /* 0x000fe2000810040d */
[----:B------:R-:W-:Y:S09]  /*46e0*/  @P3 BRA `(.L_x_77) ;  /* 0xfffffff000943947 */ /* 0x000ff2000383ffff */
[----:B------:R-:W-:-:S04]  /*46f0*/  SHF.L.U32 R3, R31, 0x1f, RZ ;  /* 0x0000001f1f037819 */ /* 0x000fc800000006ff */
[----:B------:R-:W1:Y:S02]  /*4700*/  SYNCS.PHASECHK.TRANS64.TRYWAIT P0, [UR7+0x70], R3 ;  /* 0x00007003ff0075a7 */ /* 0x000e640008001107 */
[----:B-1----:R-:W-:Y:S05]  /*4710*/  @!P0 BRA `(.L_x_78) ;  /* 0x0000007000148947 */ /* 0x002fea0003800000 */
.L_x_163:
[----:B------:R-:W3:Y:S02]  /*4720*/  SYNCS.PHASECHK.TRANS64.TRYWAIT P0, [UR7+0x78], R3 ;  /* 0x00007803ff0075a7 */ /* 0x000ee40008001107 */
[----:B---3--:R-:W-:Y:S05]  /*4730*/  @!P0 BRA `(.L_x_79) ;  /* 0x0000007000248947 */ /* 0x008fea0003800000 */
.L_x_165:
[----:B------:R-:W3:Y:S02]  /*4740*/  SYNCS.PHASECHK.TRANS64.TRYWAIT P0, [UR7+0x80], R3 ;  /* 0x00008003ff0075a7 */ /* 0x000ee40008001107 */
[----:B---3--:R-:W-:Y:S05]  /*4750*/  @!P0 BRA `(.L_x_80) ;  /* 0x0000007000348947 */ /* 0x008fea0003800000 */
.L_x_167:
[----:B-1----:R-:W-:-:S07]  /*4760*/  MOV R0, UR7 ;  /* 0x0000000700007c02 */ /* 0x002fce0008000f00 */
.L_x_81:
[----:B-1----:R-:W-:-:S04]  /*4770*/  SHF.L.U32 R3, R31, 0x1f, RZ ;  /* 0x0000001f1f037819 */ /* 0x002fc800000006ff */
[----:B------:R1:W3:Y:S03]  /*4780*/  SYNCS.PHASECHK.TRANS64.TRYWAIT P0, [R0+URZ+0x88], R3 ;  /* 0x00008803000075a7 */ /* 0x0002e600080011ff */
[----:B---3--:R-:W-:Y:S05]  /*4790*/  @!P0 NANOSLEEP.SYNCS 0x989680 ;  /* 0x009896800000895d */ /* 0x008fea0003900000 */
[----:B------:R-:W3:Y:S02]  /*47a0*/  @!P0 SYNCS.PHASECHK.TRANS64 P0, [R0+URZ+0x88], R3 ;  /* 0x00008803000085a7 */ /* 0x000ee400080010ff */
[----:B--23--:R-:W-:Y:S05]  /*47b0*/  @P0 EXIT ;  /* 0x000000000000094d */ /* 0x00cfea0003800000 */
[----:B------:R-:W-:Y:S05]  /*47c0*/  BRA `(.L_x_81) ;  /* 0xfffffffc00e87947 */ /* 0x000fea000383ffff */
.L_x_66:
[----:B------:R-:W-:-:S06]  /*47d0*/  UISETP.GE.AND UP1, UPT, UR8, 0x4, UPT ;  /* 0x000000040800788c */ /* 0x000fcc000bf26270 */
[----:B------:R-:W-:-:S13]  /*47e0*/  PLOP3.LUT P0, PT, PT, PT, UP1, 0x80, 0x8 ;  /* 0x000000000008781c */ /* 0x000fda0003f0f018 */
[----:B------:R-:W-:Y:S05]  /*47f0*/  @!P0 EXIT ;  /* 0x000000000000894d */ /* 0x000fea0003800000 */
[----:B------:R-:W-:Y:S01]  /*4800*/  BAR.SYNC.DEFER_BLOCKING 0x6, 0xa0 ;  /* 0x0182800000007b1d */ /* 0x000fe20000010000 */
[C---:B------:R-:W-:Y:S01]  /*4810*/  IMAD.SHL.U32 R3, R185.reuse, 0x40, RZ ;  /* 0x00000040b9037824 */ /* 0x040fe200078e00ff */
[C---:B------:R-:W-:Y:S01]  /*4820*/  LOP3.LUT R189, R185.reuse, 0x60, RZ, 0xc0, !PT ;  /* 0x00000060b9bd7812 */ /* 0x040fe200078ec0ff */
[C---:B------:R-:W-:Y:S01]  /*4830*/  IMAD.SHL.U32 R172, R185.reuse, 0x8, RZ ;  /* 0x00000008b9ac7824 */ /* 0x040fe200078e00ff */
[C---:B------:R-:W-:Y:S01]  /*4840*/  LOP3.LUT R187, R185.reuse, 0x2, RZ, 0xc0, !PT ;  /* 0x00000002b9bb7812 */ /* 0x040fe200078ec0ff */
[----:B------:R-:W-:Y:S01]  /*4850*/  IMAD.U32 R79, R185, 0x10000, RZ ;  /* 0x00010000b94f7824 */ /* 0x000fe200078e00ff */
[----:B------:R-:W-:Y:S02]  /*4860*/  UMOV UR49, 0x400 ;  /* 0x0000040000317882 */ /* 0x000fe40000000000 */
[----:B------:R-:W1:Y:S01]  /*4870*/  LDC R177, c[0x0][0x370] ;  /* 0x0000dc00ffb17b82 */ /* 0x000e620000000800 */
[----:B------:R-:W-:Y:S01]  /*4880*/  ULEA UR49, UR37, UR49, 0x18 ;  /* 0x0000003125317291 */ /* 0x000fe2000f8ec0ff */
[----:B------:R-:W-:Y:S01]  /*4890*/  LOP3.LUT R5, R3, 0x180, RZ, 0xc0, !PT ;  /* 0x0000018003057812 */ /* 0x000fe200078ec0ff */
[----:B------:R-:W-:Y:S01]  /*48a0*/  HFMA2 R191, -RZ, RZ, 0, 0 ;  /* 0x00000000ffbf7431 */ /* 0x000fe200000001ff */
[----:B------:R-:W-:Y:S01]  /*48b0*/  LOP3.LUT R79, R79, 0x600000, RZ, 0xc0, !PT ;  /* 0x006000004f4f7812 */ /* 0x000fe200078ec0ff */
[----:B------:R-:W-:Y:S01]  /*48c0*/  UIADD3 UR4, UPT, UPT, UR49, 0x8200, URZ ;  /* 0x0000820031047890 */ /* 0x000fe2000fffe0ff */
[----:B------:R-:W-:Y:S01]  /*48d0*/  LOP3.LUT R172, R5, 0x30, R172, 0xf8, !PT ;  /* 0x0000003005ac7812 */ /* 0x000fe200078ef8ac */
[----:B------:R-:W-:Y:S01]  /*48e0*/  IMAD.MOV.U32 R76, RZ, RZ, RZ ;  /* 0x000000ffff4c7224 */ /* 0x000fe200078e00ff */
[----:B------:R-:W2:Y:S01]  /*48f0*/  LDC R74, c[0x0][0xb0c] ;  /* 0x0002c300ff4a7b82 */ /* 0x000ea20000000800 */
[----:B------:R-:W-:-:S02]  /*4900*/  LOP3.LUT R185, R185, 0x4, RZ, 0xc0, !PT ;  /* 0x00000004b9b97812 */ /* 0x000fc400078ec0ff */
[----:B------:R-:W-:Y:S02]  /*4910*/  CS2R R182, SRZ ;  /* 0x0000000000b67805 */ /* 0x000fe4000001ff00 */
[----:B------:R-:W-:Y:S02]  /*4920*/  LOP3.LUT R172, R172, 0x1e40, R3, 0xf8, !PT ;  /* 0x00001e40acac7812 */ /* 0x000fe400078ef803 */
[----:B------:R-:W-:Y:S02]  /*4930*/  CS2R R180, SRZ ;  /* 0x0000000000b47805 */ /* 0x000fe4000001ff00 */
[----:B------:R-:W-:Y:S01]  /*4940*/  IADD3 R184, PT, PT, -R185, 0x2, RZ ;  /* 0x00000002b9b87810 */ /* 0x000fe20007ffe1ff */
[----:B------:R-:W-:Y:S01]  /*4950*/  IMAD.MOV R176, RZ, RZ, -R187 ;  /* 0x000000ffffb07224 */ /* 0x000fe200078e0abb */
[----:B------:R-:W-:Y:S01]  /*4960*/  MOV R188, UR4 ;  /* 0x0000000400bc7c02 */ /* 0x000fe20008000f00 */
[----:B------:R-:W4:Y:S01]  /*4970*/  LDC R174, c[0x0][0xb20] ;  /* 0x0002c800ffae7b82 */ /* 0x000f220000000800 */
[----:B------:R-:W3:Y:S01]  /*4980*/  LDS R0, [UR49+0x130] ;  /* 0x00013031ff007984 */ /* 0x000ee20008000800 */
[----:B------:R-:W-:Y:S01]  /*4990*/  VIADD R186, R172, UR49 ;  /* 0x00000031acba7c36 */ /* 0x000fe20008000000 */
[----:B------:R-:W1:Y:S01]  /*49a0*/  LDCU.64 UR52, c[0x0][0x348] ;  /* 0x00006900ff3477ac */ /* 0x000e620008000a00 */
[----:B------:R-:W-:-:S02]  /*49b0*/  IMAD.MOV R175, RZ, RZ, -R185 ;  /* 0x000000ffffaf7224 */ /* 0x000fc400078e0ab9 */
[----:B------:R-:W-:Y:S01]  /*49c0*/  VIADD R186, R186, 0x200 ;  /* 0x00000200baba7836 */ /* 0x000fe20000000000 */
[----:B------:R-:W1:Y:S01]  /*49d0*/  LDCU.64 UR38, c[0x0][0x888] ;  /* 0x00011100ff2677ac */ /* 0x000e620008000a00 */
[----:B------:R-:W1:Y:S01]  /*49e0*/  LDC R73, c[0x0][0xb30] ;  /* 0x0002cc00ff497b82 */ /* 0x000e620000000800 */
[----:B------:R-:W1:Y:S01]  /*49f0*/  LDCU.64 UR44, c[0x0][0x890] ;  /* 0x00011200ff2c77ac */ /* 0x000e620008000a00 */
[----:B------:R-:W-:-:S06]  /*4a00*/  UIADD3 UR48, UPT, UPT, UR49, 0x200, URZ ;  /* 0x0000020031307890 */ /* 0x000fcc000fffe0ff */
[----:B------:R-:W1:Y:S08]  /*4a10*/  LDC.64 R168, c[0x0][0xb10] ;  /* 0x0002c400ffa87b82 */ /* 0x000e700000000a00 */
[----:B------:R-:W1:Y:S08]  /*4a20*/  LDC.64 R70, c[0x0][0xb18] ;  /* 0x0002c600ff467b82 */ /* 0x000e700000000a00 */
[----:B------:R-:W1:Y:S08]  /*4a30*/  LDC.64 R68, c[0x0][0xb28] ;  /* 0x0002ca00ff447b82 */ /* 0x000e700000000a00 */
[----:B------:R-:W1:Y:S01]  /*4a40*/  LDC.64 R166, c[0x0][0x8b0] ;  /* 0x00022c00ffa67b82 */ /* 0x000e620000000a00 */
[----:B---3--:R-:W-:-:S07]  /*4a50*/  IMAD.IADD R79, R0, 0x1, R79 ;  /* 0x00000001004f7824 */ /* 0x008fce00078e024f */
[----:B------:R-:W3:Y:S08]  /*4a60*/  LDC.64 R164, c[0x0][0x8a8] ;  /* 0x00022a00ffa47b82 */ /* 0x000ef00000000a00 */
[----:B--2-4-:R-:W1:Y:S02]  /*4a70*/  LDC R178, c[0x0][0x374] ;  /* 0x0000dd00ffb27b82 */ /* 0x014e640000000800 */
.L_x_126:
[C---:B------:R-:W-:Y:S02]  /*4a80*/  LEA R0, R191.reuse, UR49, 0x3 ;  /* 0x00000031bf007c11 */ /* 0x040fe4000f8e18ff */
[----:B------:R-:W-:Y:S02]  /*4a90*/  SHF.L.U32 R3, R182, 0x1f, RZ ;  /* 0x0000001fb6037819 */ /* 0x000fe400000006ff */
[----:B------:R-:W-:Y:S02]  /*4aa0*/  LEA R16, R191, UR49, 0x4 ;  /* 0x00000031bf107c11 */ /* 0x000fe4000f8e20ff */
[----:B------:R-:W2:Y:S02]  /*4ab0*/  SYNCS.PHASECHK.TRANS64.TRYWAIT P0, [R0+URZ+0xa0], R3 ;  /* 0x0000a003000075a7 */ /* 0x000ea400080011ff */
[----:B-12---:R-:W-:Y:S05]  /*4ac0*/  @!P0 BRA `(.L_x_82) ;  /* 0x0000006c00708947 */ /* 0x006fea0003800000 */
.L_x_168:
[----:B------:R-:W4:Y:S01]  /*4ad0*/  LDC.64 R12, c[0x0][0xb10] ;  /* 0x0002c400ff0c7b82 */ /* 0x000f220000000a00 */
[----:B------:R-:W3:Y:S01]  /*4ae0*/  LDS.128 R16, [R16+0x110] ;  /* 0x0001100010107984 */ /* 0x000ee20000000c00 */
[----:B-1----:R-:W-:Y:S01]  /*4af0*/  ISETP.NE.AND P1, PT, R73, 0x1, PT ;  /* 0x000000014900780c */ /* 0x002fe20003f25270 */
[----:B--2---:R-:W-:Y:S01]  /*4b00*/  VIADD R0, R0, 0xb0 ;  /* 0x000000b000007836 */ /* 0x004fe20000000000 */
[----:B------:R-:W-:Y:S04]  /*4b10*/  ISETP.GE.AND P0, PT, R72, 0x1, PT ;  /* 0x000000014800780c */ /* 0x000fe80003f06270 */
[----:B------:R-:W1:Y:S01]  /*4b20*/  LDC.64 R10, c[0x0][0xb18] ;  /* 0x0002c600ff0a7b82 */ /* 0x000e620000000a00 */
[----:B------:R-:W-:Y:S01]  /*4b30*/  PRMT R0, RZ, 0x654, R0 ;  /* 0x00000654ff007816 */ /* 0x000fe20000000000 */
[----:B------:R-:W-:Y:S01]  /*4b40*/  @!PT LDS RZ, [RZ] ;  /* 0x00000000fffff984 */ /* 0x000fe20000000800 */
[----:B------:R-:W-:Y:S01]  /*4b50*/  @!PT LDS RZ, [RZ] ;  /* 0x00000000fffff984 */ /* 0x000fe20000000800 */
[----:B------:R-:W-:Y:S01]  /*4b60*/  @!PT LDS RZ, [RZ] ;  /* 0x00000000fffff984 */ /* 0x000fe20000000800 */
[----:B------:R-:W-:Y:S01]  /*4b70*/  @!PT LDS RZ, [RZ] ;  /* 0x00000000fffff984 */ /* 0x000fe20000000800 */
[----:B------:R2:W-:Y:S06]  /*4b80*/  MEMBAR.ALL.CTA ;  /* 0x0000000000007992 */ /* 0x0005ec0000008000 */
[----:B--2---:R-:W2:Y:S01]  /*4b90*/  FENCE.VIEW.ASYNC.S ;  /* 0x00000000000073c6 */ /* 0x004ea20000000000 */
[----:B------:R-:W1:Y:S08]  /*4ba0*/  @!P1 LDC R14, c[0x0][0xb20] ;  /* 0x0002c800ff0e9b82 */ /* 0x000e700000000800 */
[----:B------:R-:W1:Y:S01]  /*4bb0*/  @!P1 LDC R9, c[0x0][0xb0c] ;  /* 0x0002c300ff099b82 */ /* 0x000e620000000800 */
[----:B--2---:R2:W-:Y:S01]  /*4bc0*/  SYNCS.ARRIVE.TRANS64.RED.A1T0 RZ, [R0+URZ], RZ ;  /* 0x000000ff00ff79a7 */ /* 0x0045e200081004ff */
[----:B---3--:R-:W-:Y:S04]  /*4bd0*/  LOP3.LUT P4, RZ, R18, 0x1, RZ, 0xc0, !PT ;  /* 0x0000000112ff7812 */ /* 0x008fe8000788c0ff */
[----:B------:R-:W-:Y:S09]  /*4be0*/  P2R R190, PR, RZ, 0x10 ;  /* 0x00000010ffbe7803 */ /* 0x000ff20000000000 */
[----:B------:R-:W-:Y:S02]  /*4bf0*/  @P4 MOV R77, R16 ;  /* 0x00000010004d4202 */ /* 0x000fe40000000f00 */
[----:B------:R-:W-:Y:S01]  /*4c00*/  @P4 LOP3.LUT R75, R17, 0xffff, RZ, 0xc0, !PT ;  /* 0x0000ffff114b4812 */ /* 0x000fe200078ec0ff */
[----:B--2-4-:R-:W-:Y:S06]  /*4c10*/  @!P0 BRA `(.L_x_83) ;  /* 0x0000000000a48947 */ /* 0x014fec0003800000 */
[----:B------:R-:W-:Y:S01]  /*4c20*/  IMAD.HI.U32 R23, R178, R71, RZ ;  /* 0x00000047b2177227 */ /* 0x000fe200078e00ff */
[----:B------:R-:W-:Y:S02]  /*4c30*/  ISETP.NE.AND P0, PT, R70, 0x1, PT ;  /* 0x000000014600780c */ /* 0x000fe40003f05270 */
[----:B------:R-:W-:Y:S01]  /*4c40*/  ISETP.NE.AND P2, PT, R72, 0x1, PT ;  /* 0x000000014800780c */ /* 0x000fe20003f45270 */
[----:B------:R-:W-:Y:S01]  /*4c50*/  IMAD.HI.U32 R22, R177, R168, RZ ;  /* 0x000000a8b1167227 */ /* 0x000fe200078e00ff */
[----:B------:R-:W-:Y:S02]  /*4c60*/  SHF.R.U32.HI R23, RZ, R174, R23 ;  /* 0x000000aeff177219 */ /* 0x000fe40000011617 */
[----:B------:R-:W-:Y:S01]  /*4c70*/  ISETP.NE.AND P3, PT, R74, 0x1, PT ;  /* 0x000000014a00780c */ /* 0x000fe20003f65270 */
[----:B------:R-:W-:Y:S01]  /*4c80*/  IMAD.HI.U32 R26, R77, R168, RZ ;  /* 0x000000a84d1a7227 */ /* 0x000fe200078e00ff */
[----:B------:R-:W-:Y:S02]  /*4c90*/  SHF.R.U32.HI R22, RZ, R169, R22 ;  /* 0x000000a9ff167219 */ /* 0x000fe40000011616 */
[----:B------:R-:W-:Y:S01]  /*4ca0*/  SEL R3, R178, R23, !P0 ;  /* 0x00000017b2037207 */ /* 0x000fe20004000000 */
[----:B------:R-:W-:Y:S01]  /*4cb0*/  IMAD.HI.U32 R23, R75, R71, RZ ;  /* 0x000000474b177227 */ /* 0x000fe200078e00ff */
[----:B------:R-:W-:Y:S02]  /*4cc0*/  SEL R7, R177, R22, !P3 ;  /* 0x00000016b1077207 */ /* 0x000fe40005800000 */
[----:B------:R-:W-:Y:S01]  /*4cd0*/  SHF.R.U32.HI R26, RZ, R169, R26 ;  /* 0x000000a9ff1a7219 */ /* 0x000fe2000001161a */
[-C--:B------:R-:W-:Y:S04]  /*4ce0*/  IMAD.HI.U32 R22, R3, R68.reuse, RZ ;  /* 0x0000004403167227 */ /* 0x080fe800078e00ff */
[----:B------:R-:W-:Y:S01]  /*4cf0*/  IMAD.HI.U32 R24, R7, R68, RZ ;  /* 0x0000004407187227 */ /* 0x000fe200078e00ff */
[-C--:B------:R-:W-:Y:S02]  /*4d00*/  @P2 SHF.R.U32.HI R3, RZ, R69.reuse, R22 ;  /* 0x00000045ff032219 */ /* 0x080fe40000011616 */
[----:B------:R-:W-:Y:S02]  /*4d10*/  SHF.R.U32.HI R22, RZ, R174, R23 ;  /* 0x000000aeff167219 */ /* 0x000fe40000011617 */
[----:B------:R-:W-:Y:S01]  /*4d20*/  @P2 SHF.R.U32.HI R7, RZ, R69, R24 ;  /* 0x00000045ff072219 */ /* 0x000fe20000011618 */
[C---:B------:R-:W-:Y:S01]  /*4d30*/  IMAD R2, R72.reuse, R3, RZ ;  /* 0x0000000348027224 */ /* 0x040fe200078e02ff */
[----:B------:R-:W-:Y:S02]  /*4d40*/  SEL R5, R75, R22, !P0 ;  /* 0x000000164b057207 */ /* 0x000fe40004000000 */
[----:B------:R-:W-:Y:S01]  /*4d50*/  SEL R3, R77, R26, !P3 ;  /* 0x0000001a4d037207 */ /* 0x000fe20005800000 */
[----:B------:R-:W-:Y:S01]  /*4d60*/  IMAD R4, R72, R7, RZ ;  /* 0x0000000748047224 */ /* 0x000fe200078e02ff */
[C---:B------:R-:W-:Y:S01]  /*4d70*/  ISETP.GE.AND P0, PT, R5.reuse, R2, PT ;  /* 0x000000020500720c */ /* 0x040fe20003f06270 */
[----:B------:R-:W-:Y:S03]  /*4d80*/  IMAD.HI.U32 R6, R5, R68, RZ ;  /* 0x0000004405067227 */ /* 0x000fe600078e00ff */
[----:B------:R-:W-:Y:S01]  /*4d90*/  ISETP.GE.OR P0, PT, R3, R4, P0 ;  /* 0x000000040300720c */ /* 0x000fe20000706670 */
[----:B------:R-:W-:Y:S01]  /*4da0*/  IMAD.MOV R4, RZ, RZ, -R3 ;  /* 0x000000ffff047224 */ /* 0x000fe200078e0a03 */
[-C--:B------:R-:W-:Y:S03]  /*4db0*/  SHF.R.U32.HI R6, RZ, R69.reuse, R6 ;  /* 0x00000045ff067219 */ /* 0x080fe60000011606 */
[----:B------:R-:W-:Y:S01]  /*4dc0*/  IMAD R77, R74, R4, R77 ;  /* 0x000000044a4d7224 */ /* 0x000fe200078e024d */
[----:B------:R-:W-:Y:S05]  /*4dd0*/  SEL R15, R5, R6, !P2 ;  /* 0x00000006050f7207 */ /* 0x000fea0005000000 */
[----:B------:R-:W-:Y:S02]  /*4de0*/  IMAD.MOV R6, RZ, RZ, -R15 ;  /* 0x000000ffff067224 */ /* 0x000fe400078e0a0f */
[C---:B------:R-:W-:Y:S04]  /*4df0*/  @!P0 IMAD.HI.U32 R2, R3.reuse, R68, RZ ;  /* 0x0000004403028227 */ /* 0x040fe800078e00ff */
[----:B------:R-:W-:Y:S01]  /*4e00*/  IMAD R6, R72, R6, R5 ;  /* 0x0000000648067224 */ /* 0x000fe200078e0205 */
[----:B------:R-:W-:Y:S04]  /*4e10*/  @!P0 SHF.R.U32.HI R2, RZ, R69, R2 ;  /* 0x00000045ff028219 */ /* 0x000fe80000011602 */
[----:B------:R-:W-:Y:S02]  /*4e20*/  @!P0 SEL R0, R3, R2, !P2 ;  /* 0x0000000203008207 */ /* 0x000fe40005000000 */
[----:B------:R-:W-:Y:S02]  /*4e30*/  IADD3 R2, PT, PT, -R5, RZ, RZ ;  /* 0x000000ff05027210 */ /* 0x000fe40007ffe1ff */
[----:B------:R-:W-:Y:S01]  /*4e40*/  @!P0 IADD3 R8, PT, PT, R15, -R0, RZ ;  /* 0x800000000f088210 */ /* 0x000fe20007ffe0ff */
[----:B------:R-:W-:Y:S02]  /*4e50*/  @!P0 IMAD R0, R7, R6, R0 ;  /* 0x0000000607008224 */ /* 0x000fe400078e0200 */
[----:B------:R-:W-:Y:S02]  /*4e60*/  IMAD R75, R70, R2, R75 ;  /* 0x00000002464b7224 */ /* 0x000fe400078e024b */
[----:B------:R-:W-:Y:S02]  /*4e70*/  @!P0 IMAD R5, R8, R72, R3 ;  /* 0x0000004808058224 */ /* 0x000fe400078e0203 */
[----:B------:R-:W-:Y:S04]  /*4e80*/  @!P0 IMAD.MOV.U32 R3, RZ, RZ, R0 ;  /* 0x000000ffff038224 */ /* 0x000fe800078e0000 */
[----:B------:R-:W-:Y:S02]  /*4e90*/  IMAD R77, R3, R74, R77 ;  /* 0x0000004a034d7224 */ /* 0x000fe400078e024d */
[----:B------:R-:W-:Y:S07]  /*4ea0*/  IMAD R75, R5, R70, R75 ;  /* 0x00000046054b7224 */ /* 0x000fee00078e024b */
.L_x_83:
[----:B-1----:R-:W-:Y:S01]  /*4eb0*/  @!P1 ISETP.NE.AND P0, PT, R10, 0x1, PT ;  /* 0x000000010a00980c */ /* 0x002fe20003f05270 */
[----:B------:R-:W-:Y:S01]  /*4ec0*/  @!P1 IMAD.HI.U32 R0, R77, R12, RZ ;  /* 0x0000000c4d009227 */ /* 0x000fe200078e00ff */
[----:B------:R-:W-:Y:S01]  /*4ed0*/  @!P1 ISETP.NE.AND P2, PT, R9, 0x1, PT ;  /* 0x000000010900980c */ /* 0x000fe20003f45270 */
[----:B------:R-:W-:Y:S01]  /*4ee0*/  ULOP3.LUT UP0, URZ, UR48, 0x1b0, URZ, 0xc0, !UPT ;  /* 0x000001b030ff7892 */ /* 0x000fe2000f80c0ff */
[----:B------:R-:W-:Y:S01]  /*4ef0*/  R2UR UR42, R21 ;  /* 0x00000000152a72ca */ /* 0x000fe200000e0000 */
[----:B------:R-:W-:Y:S01]  /*4f00*/  @!P1 IMAD.HI.U32 R3, R75, R11, RZ ;  /* 0x0000000b4b039227 */ /* 0x000fe200078e00ff */
[----:B------:R-:W-:Y:S02]  /*4f10*/  @!P1 SHF.R.U32.HI R0, RZ, R13, R0 ;  /* 0x0000000dff009219 */ /* 0x000fe40000011600 */
[----:B------:R-:W-:Y:S01]  /*4f20*/  R2UR UR41, R20 ;  /* 0x00000000142972ca */ /* 0x000fe200000e0000 */
[----:B------:R-:W-:Y:S01]  /*4f30*/  VIADD R191, R191, 0x1 ;  /* 0x00000001bfbf7836 */ /* 0x000fe20000000000 */
[----:B------:R-:W-:Y:S02]  /*4f40*/  @!P1 SHF.R.U32.HI R2, RZ, R14, R3 ;  /* 0x0000000eff029219 */ /* 0x000fe40000011603 */
[----:B------:R-:W-:Y:S02]  /*4f50*/  @!P1 SEL R3, R77, R0, !P2 ;  /* 0x000000004d039207 */ /* 0x000fe40005000000 */
[----:B------:R-:W-:Y:S02]  /*4f60*/  @!P1 SEL R2, R75, R2, !P0 ;  /* 0x000000024b029207 */ /* 0x000fe40004000000 */
[----:B------:R-:W-:Y:S01]  /*4f70*/  @P4 SHF.R.U32.HI R179, RZ, 0x10, R17 ;  /* 0x00000010ffb34819 */ /* 0x000fe20000011611 */
[----:B------:R-:W-:Y:S02]  /*4f80*/  USHF.L.U32 UR42, UR42, 0x7, URZ ;  /* 0x000000072a2a7899 */ /* 0x000fe400080006ff */
[----:B------:R-:W-:Y:S02]  /*4f90*/  @!P1 IMAD.IADD R0, R2, 0x1, -R3 ;  /* 0x0000000102009824 */ /* 0x000fe400078e0a03 */
[----:B------:R-:W-:Y:S01]  /*4fa0*/  @!P1 IMAD.IADD R2, R3, 0x1, -R2 ;  /* 0x0000000103029824 */ /* 0x000fe200078e0a02 */
[----:B------:R-:W-:Y:S01]  /*4fb0*/  USHF.L.U32 UR41, UR41, 0x8, URZ ;  /* 0x0000000829297899 */ /* 0x000fe200080006ff */
[----:B------:R-:W-:Y:S02]  /*4fc0*/  @!P1 IMAD R77, R0, R9, R77 ;  /* 0x00000009004d9224 */ /* 0x000fe400078e024d */
[----:B------:R-:W-:Y:S01]  /*4fd0*/  @!P1 IMAD R75, R2, R10, R75 ;  /* 0x0000000a024b9224 */ /* 0x000fe200078e024b */
[----:B------:R-:W-:Y:S08]  /*4fe0*/  BRA.U !UP0, `(.L_x_84) ;  /* 0x0000000108407547 */ /* 0x000ff0000b800000 */
[----:B------:R-:W1:Y:S01]  /*4ff0*/  LDCU.64 UR8, c[0x4][0x88] ;  /* 0x01001100ff0877ac */ /* 0x000e620008000a00 */
[----:B------:R-:W-:Y:S01]  /*5000*/  MOV R3, 0x0 ;  /* 0x0000000000037802 */ /* 0x000fe20000000f00 */
[----:B------:R-:W-:Y:S02]  /*5010*/  HFMA2 R12, -RZ, RZ, 0, 5.9604644775390625e-08 ;  /* 0x00000001ff0c7431 */ /* 0x000fe400000001ff */
[----:B------:R-:W-:Y:S02]  /*5020*/  IMAD.MOV.U32 R8, RZ, RZ, 0x70 ;  /* 0x00000070ff087424 */ /* 0x000fe400078e00ff */
[----:B------:R-:W-:Y:S01]  /*5030*/  IMAD.MOV.U32 R13, RZ, RZ, RZ ;  /* 0x000000ffff0d7224 */ /* 0x000fe200078e00ff */
[----:B------:R-:W2:Y:S01]  /*5040*/  LDCU.64 UR6, c[0x4][0x90] ;  /* 0x01001200ff0677ac */ /* 0x000ea20008000a00 */
[----:B------:R-:W3:Y:S01]  /*5050*/  LDC.64 R2, c[0x4][R3] ;  /* 0x0100000003027b82 */ /* 0x000ee20000000a00 */
[----:B------:R-:W4:Y:S01]  /*5060*/  LDCU.64 UR4, c[0x4][0x8] ;  /* 0x01000100ff0477ac */ /* 0x000f220008000a00 */
[----:B-1----:R-:W-:Y:S01]  /*5070*/  MOV R5, UR9 ;  /* 0x0000000900057c02 */ /* 0x002fe20008000f00 */
[----:B------:R-:W-:Y:S01]  /*5080*/  IMAD.U32 R4, RZ, RZ, UR8 ;  /* 0x00000008ff047e24 */ /* 0x000fe2000f8e00ff */
[----:B--2---:R-:W-:Y:S01]  /*5090*/  MOV R7, UR7 ;  /* 0x0000000700077c02 */ /* 0x004fe20008000f00 */
[----:B------:R-:W-:Y:S01]  /*50a0*/  IMAD.U32 R6, RZ, RZ, UR6 ;  /* 0x00000006ff067e24 */ /* 0x000fe2000f8e00ff */
[----:B----4-:R-:W-:Y:S01]  /*50b0*/  MOV R11, UR5 ;  /* 0x00000005000b7c02 */ /* 0x010fe20008000f00 */
[----:B------:R-:W-:Y:S02]  /*50c0*/  IMAD.U32 R10, RZ, RZ, UR4 ;  /* 0x00000004ff0a7e24 */ /* 0x000fe4000f8e00ff */
[----:B------:R-:W-:Y:S07]  /*50d0*/  LEPC R20, `(.L_x_84) ;  /* 0x000000001014794e */ /* 0x000fee0000000000 */
[----:B---3-5:R-:W-:Y:S05]  /*50e0*/  CALL.ABS.NOINC R2 ;  /* 0x0000000002007343 */ /* 0x028fea0003c00000 */
.L_x_84:
[----:B------:R-:W-:Y:S01]  /*50f0*/  LOP3.LUT P0, RZ, R188, 0x1b0, RZ, 0xc0, !PT ;  /* 0x000001b0bcff7812 */ /* 0x000fe2000780c0ff */
[----:B------:R-:W-:Y:S11]  /*5100*/  BSSY.RECONVERGENT B6, `(.L_x_85) ;  /* 0x0000013000067945 */ /* 0x000ff60003800200 */
[----:B------:R-:W-:Y:S01]  /*5110*/  @!UPT UIADD3 URZ, UPT, UPT, URZ, URZ, URZ ;  /* 0x000000fffffff290 */ /* 0x000fe2000fffe0ff */
[----:B------:R-:W-:Y:S05]  /*5120*/  @!P0 BRA `(.L_x_86) ;  /* 0x0000000000408947 */ /* 0x000fea0003800000 */
        /* <DEDUP_REMOVED lines=16> */
.L_x_86:
[----:B------:R-:W-:Y:S05]  /*5230*/  BSYNC.RECONVERGENT B6 ;  /* 0x0000000000067941 */ /* 0x000fea0003800200 */
.L_x_85:
[----:B------:R-:W-:Y:S01]  /*5240*/  ISETP.NE.U32.AND P4, PT, R166, RZ, PT ;  /* 0x000000ffa600720c */ /* 0x000fe20003f85070 */
[----:B------:R-:W-:Y:S01]  /*5250*/  UISETP.NE.AND UP2, UPT, UR50, URZ, UPT ;  /* 0x000000ff3200728c */ /* 0x000fe2000bf45270 */
[----:B------:R-:W-:Y:S01]  /*5260*/  ISETP.NE.U32.AND P2, PT, RZ, UR38, PT ;  /* 0x00000026ff007c0c */ /* 0x000fe2000bf45070 */
[----:B------:R-:W-:Y:S01]  /*5270*/  UISETP.NE.U32.AND UP1, UPT, UR44, URZ, UPT ;  /* 0x000000ff2c00728c */ /* 0x000fe2000bf25070 */
[----:B------:R-:W-:Y:S01]  /*5280*/  ISETP.NE.AND.EX P4, PT, R167, RZ, PT, P4 ;  /* 0x000000ffa700720c */ /* 0x000fe20003f85340 */
[----:B------:R-:W-:Y:S01]  /*5290*/  UPLOP3.LUT UP0, UPT, UPT, UPT, UPT, 0x40, 0x4 ;  /* 0x000000000004789c */ /* 0x000fe20003f0e870 */
[----:B------:R-:W-:Y:S01]  /*52a0*/  ISETP.NE.AND.EX P2, PT, RZ, UR39, PT, P2 ;  /* 0x00000027ff007c0c */ /* 0x000fe2000bf45320 */
[----:B------:R-:W-:Y:S01]  /*52b0*/  UISETP.NE.AND.EX UP1, UPT, UR45, URZ, UPT, UP1 ;  /* 0x000000ff2d00728c */ /* 0x000fe2000bf25310 */
[----:B------:R-:W-:Y:S04]  /*52c0*/  PLOP3.LUT P1, PT, PT, PT, UP2, 0x80, 0x8 ;  /* 0x000000000008781c */ /* 0x000fe80003f2f028 */
[----:B------:R-:W-:Y:S06]  /*52d0*/  @UP2 UPLOP3.LUT UP0, UPT, UPT, UPT, UP1, 0x80, 0x8 ;  /* 0x000000000008289c */ /* 0x000fec0003f0f010 */
[----:B------:R-:W-:Y:S01]  /*52e0*/  PLOP3.LUT P0, PT, PT, PT, UP0, 0x80, 0x8 ;  /* 0x000000000008781c */ /* 0x000fe20003f0f008 */
[----:B------:R-:W-:Y:S01]  /*52f0*/  @!UPT UIADD3 URZ, UPT, UPT, URZ, URZ, URZ ;  /* 0x000000fffffff290 */ /* 0x000fe2000fffe0ff */
[----:B------:R-:W-:Y:S11]  /*5300*/  BRA.U !UP1, `(.L_x_87) ;  /* 0x0000000109387547 */ /* 0x000ff6000b800000 */
[----:B------:R-:W-:Y:S01]  /*5310*/  UISETP.NE.U32.AND UP0, UPT, UR38, URZ, UPT ;  /* 0x000000ff2600728c */ /* 0x000fe2000bf05070 */
[----:B------:R-:W-:Y:S02]  /*5320*/  HFMA2 R0, -RZ, RZ, 0, 5.9604644775390625e-08 ;  /* 0x00000001ff007431 */ /* 0x000fe400000001ff */
[----:B------:R-:W-:Y:S01]  /*5330*/  IMAD.MOV.U32 R171, RZ, RZ, 0x1 ;  /* 0x00000001ffab7424 */ /* 0x000fe200078e00ff */
[----:B------:R-:W-:Y:S06]  /*5340*/  UISETP.NE.AND.EX UP0, UPT, UR39, URZ, UPT, UP0 ;  /* 0x000000ff2700728c */ /* 0x000fec000bf05300 */
[----:B------:R-:W-:Y:S05]  /*5350*/  PLOP3.LUT P3, PT, PT, PT, UP0, 0x80, 0x8 ;  /* 0x000000000008781c */ /* 0x000fea0003f6f008 */
[----:B------:R-:W1:Y:S01]  /*5360*/  @UP0 LDCU.64 UR6, c[0x0][0x888] ;  /* 0x00011100ff0607ac */ /* 0x000e620008000a00 */
[----:B------:R-:W-:Y:S07]  /*5370*/  @UP0 UIMAD UR4, UR36, UR44, URZ ;  /* 0x0000002c240402a4 */ /* 0x000fee000f8e02ff */
[----:B------:R-:W-:Y:S01]  /*5380*/  @!P3 PRMT R171, R0, 0x7610, R171 ;  /* 0x0000761000abb816 */ /* 0x000fe200000000ab */
[----:B-1----:R-:W-:Y:S03]  /*5390*/  @UP0 UIMAD.WIDE UR6, UR4, 0x4, UR6 ;  /* 0x00000004040608a5 */ /* 0x002fe6000f8e0206 */
[----:B------:R-:W1:Y:S03]  /*53a0*/  @!UP0 LDCU UR4, c[0x0][0x880] ;  /* 0x00011000ff0487ac */ /* 0x000e660008000800 */
[----:B------:R-:W-:Y:S01]  /*53b0*/  IMAD.U32 R2, RZ, RZ, UR6 ;  /* 0x00000006ff027e24 */ /* 0x000fe2000f8e00ff */
[----:B------:R-:W-:Y:S05]  /*53c0*/  MOV R3, UR7 ;  /* 0x0000000700037c02 */ /* 0x000fea0008000f00 */
[----:B-----5:R2:W5:Y:S02]  /*53d0*/  @P3 LDG.E R81, desc[UR46][R2.64] ;  /* 0x0000002e02513981 */ /* 0x020564000c1e1900 */
[----:B-12---:R-:W-:Y:S02]  /*53e0*/  @!P3 IMAD.U32 R81, RZ, RZ, UR4 ;  /* 0x00000004ff51be24 */ /* 0x006fe4000f8e00ff */
.L_x_87:
[----:B------:R-:W-:Y:S05]  /*53f0*/  @!P4 BRA `(.L_x_88) ;  /* 0x000000000020c947 */ /* 0x000fea0003800000 */
[----:B------:R-:W-:Y:S04]  /*5400*/  ISETP.NE.U32.AND P3, PT, R164, RZ, PT ;  /* 0x000000ffa400720c */ /* 0x000fe80003f65070 */
[----:B------:R-:W-:Y:S11]  /*5410*/  ISETP.NE.AND.EX P3, PT, R165, RZ, PT, P3 ;  /* 0x000000ffa500720c */ /* 0x000ff60003f65330 */
[----:B------:R-:W-:Y:S02]  /*5420*/  @!UPT UIADD3 URZ, UPT, UPT, URZ, URZ, URZ ;  /* 0x000000fffffff290 */ /* 0x000fe4000fffe0ff */
[----:B------:R-:W1:Y:S01]  /*5430*/  @P3 LDC.64 R2, c[0x0][0x8a8] ;  /* 0x00022a00ff023b82 */ /* 0x000e620000000a00 */
[----:B------:R-:W-:Y:S04]  /*5440*/  @P3 IMAD R0, R166, UR36, RZ ;  /* 0x00000024a6003c24 */ /* 0x000fe8000f8e02ff */
[----:B-1----:R-:W-:Y:S05]  /*5450*/  @P3 IMAD.WIDE R2, R0, 0x4, R2 ;  /* 0x0000000400023825 */ /* 0x002fea00078e0202 */
[----:B-----5:R1:W5:Y:S02]  /*5460*/  @P3 LDG.E R78, desc[UR46][R2.64] ;  /* 0x0000002e024e3981 */ /* 0x020364000c1e1900 */
[----:B-1----:R-:W2:Y:S02]  /*5470*/  @!P3 LDC R78, c[0x0][0x8a0] ;  /* 0x00022800ff4ebb82 */ /* 0x002ea40000000800 */
.L_x_88:
[----:B-----5:R-:W-:Y:S01]  /*5480*/  FSETP.NEU.AND P4, PT, R81, RZ, PT ;  /* 0x000000ff5100720b */ /* 0x020fe20003f8d000 */
[----:B------:R-:W-:Y:S01]  /*5490*/  BSSY B1, `(.L_x_89) ;  /* 0x0000047000017945 */ /* 0x000fe20003800000 */
[----:B------:R-:W-:Y:S01]  /*54a0*/  SEL R5, RZ, 0xffffffff, P2 ;  /* 0xffffffffff057807 */ /* 0x000fe20001000000 */
[----:B------:R-:W-:Y:S01]  /*54b0*/  IMAD.MOV.U32 R196, RZ, RZ, 0x1 ;  /* 0x00000001ffc47424 */ /* 0x000fe200078e00ff */
[----:B------:R-:W-:Y:S01]  /*54c0*/  LOP3.LUT P3, RZ, R171, 0xff, RZ, 0xc0, !PT ;  /* 0x000000ffabff7812 */ /* 0x000fe2000786c0ff */
[C---:B------:R-:W-:Y:S01]  /*54d0*/  IMAD R80, R76.reuse, 0x100, R79 ;  /* 0x000001004c507824 */ /* 0x040fe200078e024f */
[----:B------:R-:W-:Y:S02]  /*54e0*/  @P1 SEL R0, RZ, 0xffffffff, P4 ;  /* 0xffffffffff001807 */ /* 0x000fe40002000000 */
[----:B------:R-:W-:Y:S02]  /*54f0*/  CS2R R162, SRZ ;  /* 0x0000000000a27805 */ /* 0x000fe4000001ff00 */
[----:B------:R-:W-:Y:S02]  /*5500*/  LEA R3, R181, UR49, 0x3 ;  /* 0x00000031b5037c11 */ /* 0x000fe4000f8e18ff */
[----:B------:R-:W-:Y:S02]  /*5510*/  CS2R R160, SRZ ;  /* 0x0000000000a07805 */ /* 0x000fe4000001ff00 */
[----:B------:R-:W-:Y:S02]  /*5520*/  @P0 SEL R0, R5, R0, !P3 ;  /* 0x0000000005000207 */ /* 0x000fe40005800000 */
[----:B------:R-:W-:Y:S02]  /*5530*/  CS2R R158, SRZ ;  /* 0x00000000009e7805 */ /* 0x000fe4000001ff00 */
[----:B------:R-:W-:Y:S02]  /*5540*/  LEA R193, R76, UR49, 0x3 ;  /* 0x000000314cc17c11 */ /* 0x000fe4000f8e18ff */
[----:B------:R-:W-:Y:S02]  /*5550*/  CS2R R156, SRZ ;  /* 0x00000000009c7805 */ /* 0x000fe4000001ff00 */
[----:B------:R-:W-:Y:S02]  /*5560*/  @P1 LOP3.LUT R0, R0, 0x1, RZ, 0xc0, !PT ;  /* 0x0000000100001812 */ /* 0x000fe400078ec0ff */
[----:B------:R-:W-:Y:S02]  /*5570*/  CS2R R154, SRZ ;  /* 0x00000000009a7805 */ /* 0x000fe4000001ff00 */
[----:B------:R-:W-:Y:S02]  /*5580*/  SHF.L.U32 R2, R183, 0x1f, RZ ;  /* 0x0000001fb7027819 */ /* 0x000fe400000006ff */
[----:B------:R-:W-:Y:S02]  /*5590*/  CS2R R152, SRZ ;  /* 0x0000000000987805 */ /* 0x000fe4000001ff00 */
[----:B------:R-:W-:Y:S02]  /*55a0*/  ISETP.NE.U32.OR P6, PT, R0, 0x1, !P1 ;  /* 0x000000010000780c */ /* 0x000fe40004fc5470 */
[----:B------:R-:W-:Y:S02]  /*55b0*/  CS2R R150, SRZ ;  /* 0x0000000000967805 */ /* 0x000fe4000001ff00 */
[----:B------:R-:W-:Y:S02]  /*55c0*/  PLOP3.LUT P2, PT, PT, PT, UP1, 0x80, 0x8 ;  /* 0x000000000008781c */ /* 0x000fe40003f4f018 */
[----:B------:R-:W-:Y:S02]  /*55d0*/  CS2R R148, SRZ ;  /* 0x0000000000947805 */ /* 0x000fe4000001ff00 */
[----:B------:R-:W-:Y:S02]  /*55e0*/  SEL R0, RZ, 0xffffffff, P4 ;  /* 0xffffffffff007807 */ /* 0x000fe40002000000 */
[----:B------:R-:W-:Y:S03]  /*55f0*/  P2R R198, PR, RZ, 0x40 ;  /* 0x00000040ffc67803 */ /* 0x000fe60000000000 */
[----:B------:R-:W-:Y:S04]  /*5600*/  @P6 SHF.L.U32 R4, R180, 0x1f, RZ ;  /* 0x0000001fb4046819 */ /* 0x000fe800000006ff */
[----:B------:R-:W-:Y:S01]  /*5610*/  @P2 SEL R0, R5, R0, !P3 ;  /* 0x0000000005002207 */ /* 0x000fe20005800000 */
[----:B------:R-:W1:Y:S03]  /*5620*/  @P6 SYNCS.PHASECHK.TRANS64.TRYWAIT P1, [R3+URZ+0x50], R4 ;  /* 0x00005004030065a7 */ /* 0x000e6600080211ff */
[----:B------:R-:W-:Y:S04]  /*5630*/  LOP3.LUT R0, R0, 0x1, RZ, 0xc0, !PT ;  /* 0x0000000100007812 */ /* 0x000fe800078ec0ff */
[----:B------:R-:W-:Y:S04]  /*5640*/  ISETP.NE.U32.AND P5, PT, R0, 0x1, PT ;  /* 0x000000010000780c */ /* 0x000fe80003fa5070 */
[----:B------:R-:W-:Y:S01]  /*5650*/  P2R R197, PR, RZ, 0x20 ;  /* 0x00000020ffc57803 */ /* 0x000fe20000000000 */
[----:B------:R3:W4:Y:S01]  /*5660*/  SYNCS.PHASECHK.TRANS64.TRYWAIT P0, [R193+URZ+0xc0], R2 ;  /* 0x0000c002c10075a7 */ /* 0x00072200080011ff */
[----:B-1----:R-:W-:Y:S01]  /*5670*/  @P6 SEL R196, RZ, 0x1, !P1 ;  /* 0x00000001ffc46807 */ /* 0x002fe20004800000 */
[----:B---3--:R-:W-:Y:S06]  /*5680*/  @!P6 BRA `(.L_x_90) ;  /* 0x00000000009ce947 */ /* 0x008fec0003800000 */
[----:B------:R-:W-:Y:S01]  /*5690*/  @P5 IMAD R6, R181, 0x2000, R186 ;  /* 0x00002000b5065824 */ /* 0x000fe200078e02ba */
[----:B------:R-:W-:Y:S01]  /*56a0*/  ISETP.NE.AND P1, PT, R196, RZ, PT ;  /* 0x000000ffc400720c */ /* 0x000fe20003f25270 */
[----:B------:R-:W-:Y:S01]  /*56b0*/  BSSY B0, `(.L_x_91) ;  /* 0x0000010000007945 */ /* 0x000fe20003800000 */
[----:B------:R-:W-:Y:S01]  /*56c0*/  CS2R R150, SRZ ;  /* 0x0000000000967805 */ /* 0x000fe2000001ff00 */
[--C-:B------:R-:W-:Y:S01]  /*56d0*/  @P5 IMAD R7, R187, -0x10, R6.reuse ;  /* 0xfffffff0bb075824 */ /* 0x100fe200078e0206 */
[----:B------:R-:W-:Y:S01]  /*56e0*/  CS2R R148, SRZ ;  /* 0x0000000000947805 */ /* 0x000fe2000001ff00 */
[----:B------:R-:W-:Y:S01]  /*56f0*/  @P5 IMAD R5, R185, -0x10, R6 ;  /* 0xfffffff0b9055824 */ /* 0x000fe200078e0206 */
[----:B------:R-:W-:Y:S01]  /*5700*/  CS2R R158, SRZ ;  /* 0x00000000009e7805 */ /* 0x000fe2000001ff00 */
[----:B------:R-:W-:Y:S01]  /*5710*/  @P5 IMAD R4, R184, 0x10, R7 ;  /* 0x00000010b8045824 */ /* 0x000fe200078e0207 */
[----:B------:R-:W-:Y:S02]  /*5720*/  CS2R R156, SRZ ;  /* 0x00000000009c7805 */ /* 0x000fe4000001ff00 */
[----:B------:R-:W-:Y:S02]  /*5730*/  CS2R R154, SRZ ;  /* 0x00000000009a7805 */ /* 0x000fe4000001ff00 */
[----:B------:R-:W-:Y:S02]  /*5740*/  CS2R R152, SRZ ;  /* 0x0000000000987805 */ /* 0x000fe4000001ff00 */
[----:B------:R-:W-:Y:S02]  /*5750*/  CS2R R162, SRZ ;  /* 0x0000000000a27805 */ /* 0x000fe4000001ff00 */
[----:B------:R-:W-:Y:S01]  /*5760*/  CS2R R160, SRZ ;  /* 0x0000000000a07805 */ /* 0x000fe2000001ff00 */
[----:B------:R-:W-:Y:S06]  /*5770*/  @P1 BRA `(.L_x_92) ;  /* 0x00000000000c1947 */ /* 0x000fec0003800000 */
[----:B------:R-:W-:Y:S04]  /*5780*/  SHF.L.U32 R0, R180, 0x1f, RZ ;  /* 0x0000001fb4007819 */ /* 0x000fe800000006ff */
[----:B------:R-:W1:Y:S02]  /*5790*/  SYNCS.PHASECHK.TRANS64.TRYWAIT P1, [R3+URZ+0x50], R0 ;  /* 0x00005000030075a7 */ /* 0x000e6400080211ff */
[----:B-1----:R-:W-:Y:S05]  /*57a0*/  @!P1 BRA `(.L_x_93) ;  /* 0x00000060004c9947 */ /* 0x002fea0003800000 */
.L_x_92:
[----:B------:R-:W-:Y:S05]  /*57b0*/  BSYNC B0 ;  /* 0x0000000000007941 */ /* 0x000fea0003800000 */
.L_x_91:
[----:B------:R-:W-:Y:S01]  /*57c0*/  ISETP.NE.AND P1, PT, R197, RZ, PT ;  /* 0x000000ffc500720c */ /* 0x000fe20003f25270 */
[----:B-1----:R-:W-:Y:S02]  /*57d0*/  VIADD R3, R3, 0x70 ;  /* 0x0000007003037836 */ /* 0x002fe40000000000 */
[----:B------:R-:W-:Y:S02]  /*57e0*/  IMAD.U32 R0, RZ, RZ, UR37 ;  /* 0x00000025ff007e24 */ /* 0x000fe4000f8e00ff */
[----:B------:R-:W-:Y:S03]  /*57f0*/  VIADD R181, R181, 0x1 ;  /* 0x00000001b5b57836 */ /* 0x000fe60000000000 */
[----:B------:R-:W-:Y:S05]  /*5800*/  PRMT R0, R0, 0x654, R3 ;  /* 0x0000065400007816 */ /* 0x000fea0000000003 */
[----:B------:R1:W3:Y:S04]  /*5810*/  @P1 LDS.128 R148, [R6] ;  /* 0x0000000006941984 */ /* 0x0002e80000000c00 */
[----:B------:R1:W1:Y:S04]  /*5820*/  @P1 LDS.128 R156, [R5+0x20] ;  /* 0x00002000059c1984 */ /* 0x0002680000000c00 */
[----:B------:R1:W1:Y:S04]  /*5830*/  @P1 LDS.128 R152, [R7+0x10] ;  /* 0x0000100007981984 */ /* 0x0002680000000c00 */
[----:B------:R1:W1:Y:S01]  /*5840*/  @P1 LDS.128 R160, [R4+0x10] ;  /* 0x0000100004a01984 */ /* 0x0002620000000c00 */
[C---:B------:R-:W-:Y:S01]  /*5850*/  ISETP.NE.AND P1, PT, R181.reuse, 0x4, PT ;  /* 0x00000004b500780c */ /* 0x040fe20003f25270 */
[----:B------:R-:W-:Y:S01]  /*5860*/  @!PT LDS RZ, [RZ] ;  /* 0x00000000fffff984 */ /* 0x000fe20000000800 */
[----:B------:R-:W-:Y:S01]  /*5870*/  @!PT LDS RZ, [RZ] ;  /* 0x00000000fffff984 */ /* 0x000fe20000000800 */
[----:B------:R-:W-:Y:S01]  /*5880*/  @!PT LDS RZ, [RZ] ;  /* 0x00000000fffff984 */ /* 0x000fe20000000800 */
[----:B------:R-:W-:Y:S01]  /*5890*/  @!PT LDS RZ, [RZ] ;  /* 0x00000000fffff984 */ /* 0x000fe20000000800 */
[----:B------:R5:W-:Y:S06]  /*58a0*/  MEMBAR.ALL.CTA ;  /* 0x0000000000007992 */ /* 0x000bec0000008000 */
[----:B-----5:R-:W5:Y:S01]  /*58b0*/  FENCE.VIEW.ASYNC.S ;  /* 0x00000000000073c6 */ /* 0x020f620000000000 */
[----:B------:R-:W-:Y:S02]  /*58c0*/  SEL R3, RZ, 0x1, P1 ;  /* 0x00000001ff037807 */ /* 0x000fe40000800000 */
[----:B------:R-:W-:Y:S02]  /*58d0*/  SEL R181, R181, RZ, P1 ;  /* 0x000000ffb5b57207 */ /* 0x000fe40000800000 */
[----:B------:R-:W-:Y:S01]  /*58e0*/  LOP3.LUT R180, R180, R3, RZ, 0x3c, !PT ;  /* 0x00000003b4b47212 */ /* 0x000fe200078e3cff */
[----:B-----5:R1:W-:Y:S06]  /*58f0*/  SYNCS.ARRIVE.TRANS64.RED.A1T0 RZ, [R0+URZ], RZ ;  /* 0x000000ff00ff79a7 */ /* 0x0203ec00081004ff */
.L_x_90:
[----:B------:R-:W-:Y:S05]  /*5900*/  BSYNC B1 ;  /* 0x0000000000017941 */ /* 0x000fea0003800000 */
.L_x_89:
[----:B-1----:R-:W-:Y:S04]  /*5910*/  SHF.R.U32.HI R0, RZ, 0x15, R80 ;  /* 0x00000015ff007819 */ /* 0x002fe80000011650 */
[----:B------:R-:W-:Y:S01]  /*5920*/  LOP3.LUT P1, RZ, R0, 0x3, R173, 0x48, !PT ;  /* 0x0000000300ff7812 */ /* 0x000fe200078248ad */
[----:B------:R-:W-:Y:S01]  /*5930*/  @!UPT UIADD3 URZ, UPT, UPT, URZ, URZ, URZ ;  /* 0x000000fffffff290 */ /* 0x000fe2000fffe0ff */
[----:B----4-:R-:W-:Y:S11]  /*5940*/  @P0 BRA `(.L_x_94) ;  /* 0x0000000000080947 */ /* 0x010ff60003800000 */
[----:B------:R-:W1:Y:S02]  /*5950*/  SYNCS.PHASECHK.TRANS64.TRYWAIT P0, [R193+URZ+0xc0], R2 ;  /* 0x0000c002c10075a7 */ /* 0x000e6400080011ff */
[----:B-1----:R-:W-:Y:S05]  /*5960*/  @!P0 BRA `(.L_x_95) ;  /* 0x0000005c00f08947 */ /* 0x002fea0003800000 */
.L_x_94:
[----:B------:R-:W-:Y:S04]  /*5970*/  BSSY.RECONVERGENT B6, `(.L_x_96) ;  /* 0x0000012000067945 */ /* 0x000fe80003800200 */
[----:B------:R-:W-:Y:S05]  /*5980*/  @!P1 BRA `(.L_x_97) ;  /* 0x0000000000409947 */ /* 0x000fea0003800000 */
[----:B------:R-:W4:Y:S01]  /*5990*/  LDCU.64 UR8, c[0x4][0x78] ;  /* 0x01000f00ff0877ac */ /* 0x000f220008000a00 */
[----:B------:R-:W-:Y:S01]  /*59a0*/  MOV R3, 0x0 ;  /* 0x0000000000037802 */ /* 0x000fe20000000f00 */
[----:B------:R-:W-:Y:S02]  /*59b0*/  HFMA2 R12, -RZ, RZ, 0, 5.9604644775390625e-08 ;  /* 0x00000001ff0c7431 */ /* 0x000fe400000001ff */
[----:B------:R-:W-:Y:S02]  /*59c0*/  IMAD.MOV.U32 R8, RZ, RZ, 0x192 ;  /* 0x00000192ff087424 */ /* 0x000fe400078e00ff */
[----:B------:R-:W-:Y:S01]  /*59d0*/  IMAD.MOV.U32 R13, RZ, RZ, RZ ;  /* 0x000000ffff0d7224 */ /* 0x000fe200078e00ff */
[----:B------:R-:W5:Y:S01]  /*59e0*/  LDCU.64 UR6, c[0x4][0x80] ;  /* 0x01001000ff0677ac */ /* 0x000f620008000a00 */
[----:B-1----:R-:W1:Y:S01]  /*59f0*/  LDC.64 R2, c[0x4][R3] ;  /* 0x0100000003027b82 */ /* 0x002e620000000a00 */
[----:B------:R-:W2:Y:S01]  /*5a00*/  LDCU.64 UR4, c[0x4][0x18] ;  /* 0x01000300ff0477ac */ /* 0x000ea20008000a00 */
[----:B----4-:R-:W-:Y:S01]  /*5a10*/  MOV R5, UR9 ;  /* 0x0000000900057c02 */ /* 0x010fe20008000f00 */
[----:B------:R-:W-:Y:S01]  /*5a20*/  IMAD.U32 R4, RZ, RZ, UR8 ;  /* 0x00000008ff047e24 */ /* 0x000fe2000f8e00ff */
[----:B-----5:R-:W-:Y:S01]  /*5a30*/  MOV R7, UR7 ;  /* 0x0000000700077c02 */ /* 0x020fe20008000f00 */
[----:B------:R-:W-:Y:S01]  /*5a40*/  IMAD.U32 R6, RZ, RZ, UR6 ;  /* 0x00000006ff067e24 */ /* 0x000fe2000f8e00ff */
[----:B--2---:R-:W-:Y:S01]  /*5a50*/  MOV R11, UR5 ;  /* 0x00000005000b7c02 */ /* 0x004fe20008000f00 */
[----:B------:R-:W-:Y:S02]  /*5a60*/  IMAD.U32 R10, RZ, RZ, UR4 ;  /* 0x00000004ff0a7e24 */ /* 0x000fe4000f8e00ff */
[----:B------:R-:W-:Y:S07]  /*5a70*/  LEPC R20, `(.L_x_97) ;  /* 0x000000001014794e */ /* 0x000fee0000000000 */
[----:B-1-3--:R-:W-:Y:S05]  /*5a80*/  CALL.ABS.NOINC R2 ;  /* 0x0000000002007343 */ /* 0x00afea0003c00000 */
.L_x_97:
[----:B------:R-:W-:Y:S05]  /*5a90*/  BSYNC.RECONVERGENT B6 ;  /* 0x0000000000067941 */ /* 0x000fea0003800200 */
.L_x_96:
[-C--:B---3--:R-:W-:Y:S01]  /*5aa0*/  F2FP.F16.E4M3.UNPACK_B R83, R148.reuse ;  /* 0x00000094ff53723e */ /* 0x088fe200020006ff */
[----:B------:R-:W-:Y:S05]  /*5ab0*/  WARPSYNC.ALL ;  /* 0x0000000000007948 */ /* 0x000fea0003800000 */
[----:B------:R-:W-:Y:S01]  /*5ac0*/  R2UR UR4, R80 ;  /* 0x00000000500472ca */ /* 0x000fe200000e0000 */
[--C-:B------:R-:W-:Y:S01]  /*5ad0*/  HADD2.F32 R82, -RZ, R83.reuse.H0_H0 ;  /* 0x20000053ff527230 */ /* 0x100fe20000004100 */
[----:B------:R-:W-:Y:S01]  /*5ae0*/  F2FP.F16.E4M3.UNPACK_B R85, R148.H1 ;  /* 0x00000094ff55723e */ /* 0x000fe200030006ff */
[----:B------:R-:W-:Y:S01]  /*5af0*/  HADD2.F32 R83, -RZ, R83.H1_H1 ;  /* 0x30000053ff537230 */ /* 0x000fe20000004100 */
[-C--:B------:R-:W-:Y:S01]  /*5b00*/  F2FP.F16.E4M3.UNPACK_B R87, R149.reuse ;  /* 0x00000095ff57723e */ /* 0x080fe200020006ff */
[----:B------:R-:W-:Y:S01]  /*5b10*/  BSSY.RECONVERGENT B0, `(.L_x_98) ;  /* 0x000011d000007945 */ /* 0x000fe20003800200 */
[----:B------:R-:W-:Y:S01]  /*5b20*/  F2FP.F16.E4M3.UNPACK_B R89, R149.H1 ;  /* 0x00000095ff59723e */ /* 0x000fe200030006ff */
[----:B------:R-:W-:Y:S01]  /*5b30*/  HADD2.F32 R84, -RZ, R85.H0_H0 ;  /* 0x20000055ff547230 */ /* 0x000fe20000004100 */
[-C--:B------:R-:W-:Y:S01]  /*5b40*/  F2FP.F16.E4M3.UNPACK_B R91, R150.reuse ;  /* 0x00000096ff5b723e */ /* 0x080fe200020006ff */
[----:B------:R-:W-:Y:S01]  /*5b50*/  HADD2.F32 R88, -RZ, R87.H1_H1 ;  /* 0x30000057ff587230 */ /* 0x000fe20000004100 */
[----:B------:R-:W-:Y:S01]  /*5b60*/  F2FP.F16.E4M3.UNPACK_B R93, R150.H1 ;  /* 0x00000096ff5d723e */ /* 0x000fe200030006ff */
[----:B------:R-:W-:Y:S01]  /*5b70*/  HADD2.F32 R86, -RZ, R85.H1_H1 ;  /* 0x30000055ff567230 */ /* 0x000fe20000004100 */
[-C--:B------:R-:W-:Y:S01]  /*5b80*/  F2FP.F16.E4M3.UNPACK_B R95, R151.reuse ;  /* 0x00000097ff5f723e */ /* 0x080fe200020006ff */
[----:B------:R-:W2:Y:S01]  /*5b90*/  LDTM.x64 R4, tmem[UR4] ;  /* 0x00000004000479ee */ /* 0x000ea20008340000 */
[----:B------:R-:W-:Y:S01]  /*5ba0*/  F2FP.F16.E4M3.UNPACK_B R97, R151.H1 ;  /* 0x00000097ff61723e */ /* 0x000fe200030006ff */
[----:B------:R-:W-:Y:S01]  /*5bb0*/  HADD2.F32 R85, -RZ, R87.H0_H0 ;  /* 0x20000057ff557230 */ /* 0x000fe20000004100 */
[-C--:B------:R-:W-:Y:S01]  /*5bc0*/  F2FP.F16.E4M3.UNPACK_B R99, R152.reuse ;  /* 0x00000098ff63723e */ /* 0x080fe200020006ff */
[----:B------:R-:W-:Y:S01]  /*5bd0*/  HADD2.F32 R87, -RZ, R89.H0_H0 ;  /* 0x20000059ff577230 */ /* 0x000fe20000004100 */
[----:B------:R-:W-:Y:S01]  /*5be0*/  F2FP.F16.E4M3.UNPACK_B R101, R152.H1 ;  /* 0x00000098ff65723e */ /* 0x000fe200030006ff */
[----:B------:R-:W-:Y:S01]  /*5bf0*/  HADD2.F32 R92, -RZ, R91.H1_H1 ;  /* 0x3000005bff5c7230 */ /* 0x000fe20000004100 */
[----:B------:R-:W-:Y:S01]  /*5c00*/  SHF.L.U32 R199, R176, 0x4, RZ ;  /* 0x00000004b0c77819 */ /* 0x000fe200000006ff */
[----:B------:R-:W-:Y:S01]  /*5c10*/  HADD2.F32 R96, -RZ, R95.H1_H1 ;  /* 0x3000005fff607230 */ /* 0x000fe20000004100 */
[----:B------:R-:W-:Y:S01]  /*5c20*/  SHF.L.U32 R207, R175, 0x4, RZ ;  /* 0x00000004afcf7819 */ /* 0x000fe200000006ff */
[----:B------:R-:W-:Y:S01]  /*5c30*/  HADD2.F32 R100, -RZ, R99.H1_H1 ;  /* 0x30000063ff647230 */ /* 0x000fe20000004100 */
[----:B------:R-:W-:Y:S01]  /*5c40*/  IADD3 R192, PT, PT, R186, R199, RZ ;  /* 0x000000c7bac07210 */ /* 0x000fe20007ffe0ff */
[----:B------:R-:W-:Y:S01]  /*5c50*/  HADD2.F32 R90, -RZ, R89.H1_H1 ;  /* 0x30000059ff5a7230 */ /* 0x000fe20000004100 */
[----:B------:R-:W-:Y:S01]  /*5c60*/  SHF.L.U32 R205, R184, 0x4, RZ ;  /* 0x00000004b8cd7819 */ /* 0x000fe200000006ff */
[----:B------:R-:W-:Y:S01]  /*5c70*/  HADD2.F32 R89, -RZ, R91.H0_H0 ;  /* 0x2000005bff597230 */ /* 0x000fe20000004100 */
[-C--:B------:R-:W-:Y:S01]  /*5c80*/  F2FP.F16.E4M3.UNPACK_B R103, R153.reuse ;  /* 0x00000099ff67723e */ /* 0x080fe200020006ff */
[--C-:B------:R-:W-:Y:S01]  /*5c90*/  HADD2.F32 R91, -RZ, R93.reuse.H0_H0 ;  /* 0x2000005dff5b7230 */ /* 0x100fe20000004100 */
[----:B------:R-:W-:Y:S01]  /*5ca0*/  IADD3 R194, PT, PT, R205, R192, RZ ;  /* 0x000000c0cdc27210 */ /* 0x000fe20007ffe0ff */
[----:B------:R-:W-:Y:S01]  /*5cb0*/  HADD2.F32 R94, -RZ, R93.H1_H1 ;  /* 0x3000005dff5e7230 */ /* 0x000fe20000004100 */
[----:B------:R-:W-:Y:S01]  /*5cc0*/  F2FP.F16.E4M3.UNPACK_B R105, R153.H1 ;  /* 0x00000099ff69723e */ /* 0x000fe200030006ff */
[----:B------:R-:W-:Y:S01]  /*5cd0*/  HADD2.F32 R93, -RZ, R95.H0_H0 ;  /* 0x2000005fff5d7230 */ /* 0x000fe20000004100 */
[-C--:B------:R-:W-:Y:S01]  /*5ce0*/  F2FP.F16.E4M3.UNPACK_B R107, R154.reuse ;  /* 0x0000009aff6b723e */ /* 0x080fe200020006ff */
[----:B------:R-:W-:Y:S01]  /*5cf0*/  HADD2.F32 R104, -RZ, R103.H1_H1 ;  /* 0x30000067ff687230 */ /* 0x000fe20000004100 */
[----:B------:R-:W-:Y:S01]  /*5d00*/  F2FP.F16.E4M3.UNPACK_B R109, R154.H1 ;  /* 0x0000009aff6d723e */ /* 0x000fe200030006ff */
[C---:B--2---:R-:W-:Y:S01]  /*5d10*/  FMUL R0, R78.reuse, R4 ;  /* 0x000000044e007220 */ /* 0x044fe20000400000 */
[C---:B-1----:R-:W-:Y:S01]  /*5d20*/  FMUL R2, R78.reuse, R5 ;  /* 0x000000054e027220 */ /* 0x042fe20000400000 */
[C---:B------:R-:W-:Y:S01]  /*5d30*/  FMUL R4, R78.reuse, R8 ;  /* 0x000000084e047220 */ /* 0x040fe20000400000 */
[C---:B------:R-:W-:Y:S01]  /*5d40*/  FMUL R5, R78.reuse, R9 ;  /* 0x000000094e057220 */ /* 0x040fe20000400000 */
[C---:B------:R-:W-:Y:S01]  /*5d50*/  FFMA R0, R81.reuse, R82, R0 ;  /* 0x0000005251007223 */ /* 0x040fe20000000000 */
[C---:B------:R-:W-:Y:S01]  /*5d60*/  FFMA R2, R81.reuse, R83, R2 ;  /* 0x0000005351027223 */ /* 0x040fe20000000002 */
[C---:B------:R-:W-:Y:S01]  /*5d70*/  FMUL R8, R78.reuse, R12 ;  /* 0x0000000c4e087220 */ /* 0x040fe20000400000 */
[C---:B------:R-:W-:Y:S01]  /*5d80*/  FMUL R9, R78.reuse, R13 ;  /* 0x0000000d4e097220 */ /* 0x040fe20000400000 */
[C---:B------:R-:W-:Y:S01]  /*5d90*/  FMUL R12, R78.reuse, R16 ;  /* 0x000000104e0c7220 */ /* 0x040fe20000400000 */
[C---:B------:R-:W-:Y:S01]  /*5da0*/  FMUL R13, R78.reuse, R17 ;  /* 0x000000114e0d7220 */ /* 0x040fe20000400000 */
[C---:B------:R-:W-:Y:S01]  /*5db0*/  FMUL R16, R78.reuse, R20 ;  /* 0x000000144e107220 */ /* 0x040fe20000400000 */
[C---:B------:R-:W-:Y:S01]  /*5dc0*/  FMUL R17, R78.reuse, R21 ;  /* 0x000000154e117220 */ /* 0x040fe20000400000 */
[C---:B------:R-:W-:Y:S01]  /*5dd0*/  FMUL R20, R78.reuse, R24 ;  /* 0x000000184e147220 */ /* 0x040fe20000400000 */
[C---:B------:R-:W-:Y:S01]  /*5de0*/  FMUL R21, R78.reuse, R25 ;  /* 0x000000194e157220 */ /* 0x040fe20000400000 */
[----:B------:R-:W-:Y:S02]  /*5df0*/  HADD2.F32 R108, -RZ, R107.H1_H1 ;  /* 0x3000006bff6c7230 */ /* 0x000fe40000004100 */
[C---:B------:R-:W-:Y:S01]  /*5e00*/  FMUL R24, R78.reuse, R28 ;  /* 0x0000001c4e187220 */ /* 0x040fe20000400000 */
[C---:B------:R-:W-:Y:S01]  /*5e10*/  FMUL R25, R78.reuse, R29 ;  /* 0x0000001d4e197220 */ /* 0x040fe20000400000 */
[C---:B------:R-:W-:Y:S01]  /*5e20*/  FMUL R28, R78.reuse, R32 ;  /* 0x000000204e1c7220 */ /* 0x040fe20000400000 */
[C---:B------:R-:W-:Y:S01]  /*5e30*/  FMUL R29, R78.reuse, R33 ;  /* 0x000000214e1d7220 */ /* 0x040fe20000400000 */
[C---:B------:R-:W-:Y:S01]  /*5e40*/  FMUL R32, R78.reuse, R36 ;  /* 0x000000244e207220 */ /* 0x040fe20000400000 */
[----:B------:R-:W-:Y:S01]  /*5e50*/  F2FP.F16.E4M3.UNPACK_B R111, R155 ;  /* 0x0000009bff6f723e */ /* 0x000fe200020006ff */
[C---:B------:R-:W-:Y:S01]  /*5e60*/  FMUL R33, R78.reuse, R37 ;  /* 0x000000254e217220 */ /* 0x040fe20000400000 */
[C---:B------:R-:W-:Y:S01]  /*5e70*/  FMUL R36, R78.reuse, R40 ;  /* 0x000000284e247220 */ /* 0x040fe20000400000 */
[----:B------:R-:W-:Y:S01]  /*5e80*/  F2FP.F16.E4M3.UNPACK_B R113, R155.H1 ;  /* 0x0000009bff71723e */ /* 0x000fe200030006ff */
[C---:B------:R-:W-:Y:S01]  /*5e90*/  FMUL R37, R78.reuse, R41 ;  /* 0x000000294e257220 */ /* 0x040fe20000400000 */
[----:B------:R-:W-:Y:S02]  /*5ea0*/  HADD2.F32 R112, -RZ, R111.H1_H1 ;  /* 0x3000006fff707230 */ /* 0x000fe40000004100 */
        /* <DEDUP_REMOVED lines=26> */
[C---:B------:R-:W-:Y:S01]  /*6050*/  FFMA R3, R81.reuse, R84, R3 ;  /* 0x0000005451037223 */ /* 0x040fe20000000003 */
[C---:B------:R-:W-:Y:S01]  /*6060*/  FFMA R7, R81.reuse, R86, R7 ;  /* 0x0000005651077223 */ /* 0x040fe20000000007 */
[----:B------:R-:W-:Y:S01]  /*6070*/  F2FP.F16.E4M3.UNPACK_B R131, R160 ;  /* 0x000000a0ff83723e */ /* 0x000fe200020006ff */
[C---:B------:R-:W-:Y:S01]  /*6080*/  FFMA R4, R81.reuse, R85, R4 ;  /* 0x0000005551047223 */ /* 0x040fe20000000004 */
[C---:B------:R-:W-:Y:S01]  /*6090*/  FFMA R5, R81.reuse, R88, R5 ;  /* 0x0000005851057223 */ /* 0x040fe20000000005 */
[----:B------:R-:W-:Y:S01]  /*60a0*/  F2FP.F16.E4M3.UNPACK_B R133, R160.H1 ;  /* 0x000000a0ff85723e */ /* 0x000fe200030006ff */
[----:B------:R-:W-:Y:S01]  /*60b0*/  FFMA R6, R81, R87, R6 ;  /* 0x0000005751067223 */ /* 0x000fe20000000006 */
[----:B------:R-:W-:Y:S01]  /*60c0*/  F2FP.SATFINITE.E4M3.F32.PACK_AB_MERGE_C R195, R7, R3, RZ ;  /* 0x0000000307c3723e */ /* 0x000fe200048070ff */
[----:B------:R-:W-:Y:S02]  /*60d0*/  HADD2.F32 R128, -RZ, R127.H1_H1 ;  /* 0x3000007fff807230 */ /* 0x000fe40000004100 */
[----:B------:R-:W-:Y:S01]  /*60e0*/  FMUL R11, R78, R11 ;  /* 0x0000000b4e0b7220 */ /* 0x000fe20000400000 */
[----:B------:R-:W-:Y:S01]  /*60f0*/  HADD2.F32 R132, -RZ, R131.H1_H1 ;  /* 0x30000083ff847230 */ /* 0x000fe20000004100 */
[----:B------:R-:W-:Y:S01]  /*6100*/  F2FP.SATFINITE.E4M3.F32.PACK_AB_MERGE_C R200, R2, R0, R195 ;  /* 0x0000000002c8723e */ /* 0x000fe200048070c3 */
[----:B------:R-:W-:Y:S01]  /*6110*/  FMUL R10, R78, R14 ;  /* 0x0000000e4e0a7220 */ /* 0x000fe20000400000 */
[----:B------:R-:W-:Y:S01]  /*6120*/  IADD3 R195, PT, PT, R186, R207, RZ ;  /* 0x000000cfbac37210 */ /* 0x000fe20007ffe0ff */
[C---:B------:R-:W-:Y:S01]  /*6130*/  FFMA R11, R81.reuse, R90, R11 ;  /* 0x0000005a510b7223 */ /* 0x040fe2000000000b */
[C---:B------:R-:W-:Y:S01]  /*6140*/  FFMA R8, R81.reuse, R89, R8 ;  /* 0x0000005951087223 */ /* 0x040fe20000000008 */
[C---:B------:R-:W-:Y:S01]  /*6150*/  FFMA R9, R81.reuse, R92, R9 ;  /* 0x0000005c51097223 */ /* 0x040fe20000000009 */
[--C-:B------:R-:W-:Y:S02]  /*6160*/  HADD2.F32 R95, -RZ, R97.reuse.H0_H0 ;  /* 0x20000061ff5f7230 */ /* 0x100fe40000004100 */
[----:B------:R-:W-:Y:S01]  /*6170*/  FFMA R10, R81, R91, R10 ;  /* 0x0000005b510a7223 */ /* 0x000fe2000000000a */
[----:B------:R-:W-:Y:S01]  /*6180*/  F2FP.SATFINITE.E4M3.F32.PACK_AB_MERGE_C R201, R11, R6, RZ ;  /* 0x000000060bc9723e */ /* 0x000fe200048070ff */
[C---:B------:R-:W-:Y:S01]  /*6190*/  FMUL R15, R78.reuse, R15 ;  /* 0x0000000f4e0f7220 */ /* 0x040fe20000400000 */
[----:B------:R-:W-:Y:S02]  /*61a0*/  HADD2.F32 R98, -RZ, R97.H1_H1 ;  /* 0x30000061ff627230 */ /* 0x000fe40000004100 */
[C---:B------:R-:W-:Y:S01]  /*61b0*/  FMUL R14, R78.reuse, R18 ;  /* 0x000000124e0e7220 */ /* 0x040fe20000400000 */
[----:B------:R-:W-:Y:S01]  /*61c0*/  F2FP.SATFINITE.E4M3.F32.PACK_AB_MERGE_C R201, R5, R4, R201 ;  /* 0x0000000405c9723e */ /* 0x000fe200048070c9 */
[----:B------:R-:W-:Y:S02]  /*61d0*/  HADD2.F32 R97, -RZ, R99.H0_H0 ;  /* 0x20000063ff617230 */ /* 0x000fe40000004100 */
[C---:B------:R-:W-:Y:S01]  /*61e0*/  FFMA R15, R81.reuse, R94, R15 ;  /* 0x0000005e510f7223 */ /* 0x040fe2000000000f */
[C---:B------:R-:W-:Y:S01]  /*61f0*/  FFMA R12, R81.reuse, R93, R12 ;  /* 0x0000005d510c7223 */ /* 0x040fe2000000000c */
[----:B------:R-:W-:Y:S01]  /*6200*/  FFMA R13, R81, R96, R13 ;  /* 0x00000060510d7223 */ /* 0x000fe2000000000d */
[----:B------:R-:W-:Y:S01]  /*6210*/  F2FP.F16.E4M3.UNPACK_B R135, R161 ;  /* 0x000000a1ff87723e */ /* 0x000fe200020006ff */
[--C-:B------:R-:W-:Y:S01]  /*6220*/  HADD2.F32 R99, -RZ, R101.reuse.H0_H0 ;  /* 0x20000065ff637230 */ /* 0x100fe20000004100 */
[----:B------:R-:W-:Y:S01]  /*6230*/  F2FP.SATFINITE.E4M3.F32.PACK_AB_MERGE_C R202, R15, R10, RZ ;  /* 0x0000000a0fca723e */ /* 0x000fe200048070ff */
[----:B------:R-:W-:Y:S01]  /*6240*/  FFMA R14, R81, R95, R14 ;  /* 0x0000005f510e7223 */ /* 0x000fe2000000000e */
[C---:B------:R-:W-:Y:S01]  /*6250*/  FMUL R19, R78.reuse, R19 ;  /* 0x000000134e137220 */ /* 0x040fe20000400000 */
[----:B------:R-:W-:Y:S01]  /*6260*/  HADD2.F32 R102, -RZ, R101.H1_H1 ;  /* 0x30000065ff667230 */ /* 0x000fe20000004100 */
[----:B------:R-:W-:Y:S01]  /*6270*/  F2FP.SATFINITE.E4M3.F32.PACK_AB_MERGE_C R202, R9, R8, R202 ;  /* 0x0000000809ca723e */ /* 0x000fe200048070ca */
[----:B------:R-:W-:Y:S02]  /*6280*/  HADD2.F32 R101, -RZ, R103.H0_H0 ;  /* 0x20000067ff657230 */ /* 0x000fe40000004100 */
[C---:B------:R-:W-:Y:S01]  /*6290*/  FFMA R19, R81.reuse, R98, R19 ;  /* 0x0000006251137223 */ /* 0x040fe20000000013 */
[C---:B------:R-:W-:Y:S01]  /*62a0*/  FFMA R16, R81.reuse, R97, R16 ;  /* 0x0000006151107223 */ /* 0x040fe20000000010 */
[----:B------:R-:W-:Y:S01]  /*62b0*/  FFMA R17, R81, R100, R17 ;  /* 0x0000006451117223 */ /* 0x000fe20000000011 */
[----:B------:R-:W-:Y:S02]  /*62c0*/  HADD2.F32 R136, -RZ, R135.H1_H1 ;  /* 0x30000087ff887230 */ /* 0x000fe40000004100 */
[C---:B------:R-:W-:Y:S01]  /*62d0*/  FMUL R18, R78.reuse, R22 ;  /* 0x000000164e127220 */ /* 0x040fe20000400000 */
[----:B------:R-:W-:Y:S01]  /*62e0*/  F2FP.F16.E4M3.UNPACK_B R137, R161.H1 ;  /* 0x000000a1ff89723e */ /* 0x000fe200030006ff */
[C---:B------:R-:W-:Y:S01]  /*62f0*/  FMUL R23, R78.reuse, R23 ;  /* 0x000000174e177220 */ /* 0x040fe20000400000 */
[--C-:B------:R-:W-:Y:S01]  /*6300*/  HADD2.F32 R103, -RZ, R105.reuse.H0_H0 ;  /* 0x20000069ff677230 */ /* 0x100fe20000004100 */
[----:B------:R-:W-:Y:S01]  /*6310*/  F2FP.SATFINITE.E4M3.F32.PACK_AB_MERGE_C R203, R19, R14, RZ ;  /* 0x0000000e13cb723e */ /* 0x000fe200048070ff */
[C---:B------:R-:W-:Y:S01]  /*6320*/  FFMA R18, R81.reuse, R99, R18 ;  /* 0x0000006351127223 */ /* 0x040fe20000000012 */
[C---:B------:R-:W-:Y:S01]  /*6330*/  FFMA R23, R81.reuse, R102, R23 ;  /* 0x0000006651177223 */ /* 0x040fe20000000017 */
[----:B------:R-:W-:Y:S01]  /*6340*/  FFMA R20, R81, R101, R20 ;  /* 0x0000006551147223 */ /* 0x000fe20000000014 */
[----:B------:R-:W-:Y:S01]  /*6350*/  F2FP.F16.E4M3.UNPACK_B R139, R162 ;  /* 0x000000a2ff8b723e */ /* 0x000fe200020006ff */
[----:B------:R-:W-:Y:S01]  /*6360*/  HADD2.F32 R106, -RZ, R105.H1_H1 ;  /* 0x30000069ff6a7230 */ /* 0x000fe20000004100 */
[----:B------:R-:W-:Y:S01]  /*6370*/  F2FP.SATFINITE.E4M3.F32.PACK_AB_MERGE_C R203, R13, R12, R203 ;  /* 0x0000000c0dcb723e */ /* 0x000fe200048070cb */
[----:B------:R-:W-:Y:S01]  /*6380*/  FFMA R21, R81, R104, R21 ;  /* 0x0000006851157223 */ /* 0x000fe20000000015 */
[----:B------:R-:W-:Y:S01]  /*6390*/  F2FP.SATFINITE.E4M3.F32.PACK_AB_MERGE_C R208, R23, R18, RZ ;  /* 0x0000001217d0723e */ /* 0x000fe200048070ff */
[----:B------:R-:W-:Y:S02]  /*63a0*/  HADD2.F32 R105, -RZ, R107.H0_H0 ;  /* 0x2000006bff697230 */ /* 0x000fe40000004100 */
[C---:B------:R-:W-:Y:S01]  /*63b0*/  FMUL R22, R78.reuse, R26 ;  /* 0x0000001a4e167220 */ /* 0x040fe20000400000 */
[----:B------:R1:W-:Y:S01]  /*63c0*/  STS.128 [R172+UR49+0x8200], R200 ;  /* 0x008200c8ac007988 */ /* 0x0003e20008000c31 */
[----:B------:R-:W-:Y:S01]  /*63d0*/  F2FP.SATFINITE.E4M3.F32.PACK_AB_MERGE_C R208, R17, R16, R208 ;  /* 0x0000001011d0723e */ /* 0x000fe200048070d0 */
[----:B------:R-:W-:Y:S02]  /*63e0*/  HADD2.F32 R140, -RZ, R139.H1_H1 ;  /* 0x3000008bff8c7230 */ /* 0x000fe40000004100 */
[C---:B------:R-:W-:Y:S01]  /*63f0*/  FFMA R22, R81.reuse, R103, R22 ;  /* 0x0000006751167223 */ /* 0x040fe20000000016 */
[C---:B------:R-:W-:Y:S01]  /*6400*/  FMUL R27, R78.reuse, R27 ;  /* 0x0000001b4e1b7220 */ /* 0x040fe20000400000 */
[--C-:B------:R-:W-:Y:S02]  /*6410*/  HADD2.F32 R107, -RZ, R109.reuse.H0_H0 ;  /* 0x2000006dff6b7230 */ /* 0x100fe40000004100 */
[C---:B------:R-:W-:Y:S01]  /*6420*/  FMUL R26, R78.reuse, R30 ;  /* 0x0000001e4e1a7220 */ /* 0x040fe20000400000 */
[----:B------:R-:W-:Y:S02]  /*6430*/  HADD2.F32 R110, -RZ, R109.H1_H1 ;  /* 0x3000006dff6e7230 */ /* 0x000fe40000004100 */
[C---:B------:R-:W-:Y:S01]  /*6440*/  FFMA R27, R81.reuse, R106, R27 ;  /* 0x0000006a511b7223 */ /* 0x040fe2000000001b */
[C---:B------:R-:W-:Y:S01]  /*6450*/  FFMA R24, R81.reuse, R105, R24 ;  /* 0x0000006951187223 */ /* 0x040fe20000000018 */
[----:B------:R-:W-:Y:S01]  /*6460*/  FFMA R25, R81, R108, R25 ;  /* 0x0000006c51197223 */ /* 0x000fe20000000019 */
[----:B------:R-:W-:Y:S01]  /*6470*/  F2FP.F16.E4M3.UNPACK_B R141, R162.H1 ;  /* 0x000000a2ff8d723e */ /* 0x000fe200030006ff */
[----:B------:R-:W-:Y:S01]  /*6480*/  HADD2.F32 R109, -RZ, R111.H0_H0 ;  /* 0x2000006fff6d7230 */ /* 0x000fe20000004100 */
[----:B------:R-:W-:Y:S01]  /*6490*/  F2FP.SATFINITE.E4M3.F32.PACK_AB_MERGE_C R209, R27, R22, RZ ;  /* 0x000000161bd1723e */ /* 0x000fe200048070ff */
[----:B------:R-:W-:Y:S01]  /*64a0*/  FFMA R26, R81, R107, R26 ;  /* 0x0000006b511a7223 */ /* 0x000fe2000000001a */
[C---:B------:R-:W-:Y:S01]  /*64b0*/  FMUL R31, R78.reuse, R31 ;  /* 0x0000001f4e1f7220 */ /* 0x040fe20000400000 */
[--C-:B------:R-:W-:Y:S01]  /*64c0*/  HADD2.F32 R111, -RZ, R113.reuse.H0_H0 ;  /* 0x20000071ff6f7230 */ /* 0x100fe20000004100 */
[----:B------:R-:W-:Y:S01]  /*64d0*/  F2FP.SATFINITE.E4M3.F32.PACK_AB_MERGE_C R209, R21, R20, R209 ;  /* 0x0000001415d1723e */ /* 0x000fe200048070d1 */
[----:B------:R-:W-:Y:S02]  /*64e0*/  HADD2.F32 R114, -RZ, R113.H1_H1 ;  /* 0x30000071ff727230 */ /* 0x000fe40000004100 */
[C---:B------:R-:W-:Y:S01]  /*64f0*/  FFMA R31, R81.reuse, R110, R31 ;  /* 0x0000006e511f7223 */ /* 0x040fe2000000001f */
[C---:B------:R-:W-:Y:S01]  /*6500*/  FFMA R28, R81.reuse, R109, R28 ;  /* 0x0000006d511c7223 */ /* 0x040fe2000000001c */
[----:B------:R-:W-:Y:S01]  /*6510*/  FFMA R29, R81, R112, R29 ;  /* 0x00000070511d7223 */ /* 0x000fe2000000001d */
[----:B------:R-:W-:Y:S02]  /*6520*/  HADD2.F32 R113, -RZ, R115.H0_H0 ;  /* 0x20000073ff717230 */ /* 0x000fe40000004100 */
[C---:B------:R-:W-:Y:S01]  /*6530*/  FMUL R30, R78.reuse, R34 ;  /* 0x000000224e1e7220 */ /* 0x040fe20000400000 */
[----:B------:R-:W-:Y:S01]  /*6540*/  F2FP.F16.E4M3.UNPACK_B R143, R163 ;  /* 0x000000a3ff8f723e */ /* 0x000fe200020006ff */
[C---:B------:R-:W-:Y:S01]  /*6550*/  FMUL R35, R78.reuse, R35 ;  /* 0x000000234e237220 */ /* 0x040fe20000400000 */
[----:B------:R-:W-:Y:S01]  /*6560*/  HADD2.F32 R115, -RZ, R117.H0_H0 ;  /* 0x20000075ff737230 */ /* 0x000fe20000004100 */
[----:B------:R-:W-:Y:S01]  /*6570*/  F2FP.SATFINITE.E4M3.F32.PACK_AB_MERGE_C R210, R31, R26, RZ ;  /* 0x0000001a1fd2723e */ /* 0x000fe200048070ff */
[C---:B------:R-:W-:Y:S01]  /*6580*/  FFMA R30, R81.reuse, R111, R30 ;  /* 0x0000006f511e7223 */ /* 0x040fe2000000001e */
[C---:B------:R-:W-:Y:S01]  /*6590*/  FFMA R35, R81.reuse, R114, R35 ;  /* 0x0000007251237223 */ /* 0x040fe20000000023 */
[C---:B------:R-:W-:Y:S01]  /*65a0*/  FFMA R32, R81.reuse, R113, R32 ;  /* 0x0000007151207223 */ /* 0x040fe20000000020 */
[----:B------:R-:W-:Y:S01]  /*65b0*/  F2FP.F16.E4M3.UNPACK_B R145, R163.H1 ;  /* 0x000000a3ff91723e */ /* 0x000fe200030006ff */
[----:B------:R-:W-:Y:S01]  /*65c0*/  FFMA R33, R81, R116, R33 ;  /* 0x0000007451217223 */ /* 0x000fe20000000021 */
[----:B------:R-:W-:Y:S01]  /*65d0*/  F2FP.SATFINITE.E4M3.F32.PACK_AB_MERGE_C R210, R25, R24, R210 ;  /* 0x0000001819d2723e */ /* 0x000fe200048070d2 */
[----:B------:R-:W-:Y:S01]  /*65e0*/  HADD2.F32 R144, -RZ, R143.H1_H1 ;  /* 0x3000008fff907230 */ /* 0x000fe20000004100 */
[----:B------:R-:W-:Y:S01]  /*65f0*/  F2FP.SATFINITE.E4M3.F32.PACK_AB_MERGE_C R211, R35, R30, RZ ;  /* 0x0000001e23d3723e */ /* 0x000fe200048070ff */
[----:B------:R-:W-:Y:S02]  /*6600*/  HADD2.F32 R118, -RZ, R117.H1_H1 ;  /* 0x30000075ff767230 */ /* 0x000fe40000004100 */
[C---:B------:R-:W-:Y:S01]  /*6610*/  FMUL R34, R78.reuse, R38 ;  /* 0x000000264e227220 */ /* 0x040fe20000400000 */
[----:B------:R-:W-:Y:S01]  /*6620*/  HADD2.F32 R117, -RZ, R119.H0_H0 ;  /* 0x20000077ff757230 */ /* 0x000fe20000004100 */
[----:B------:R-:W-:Y:S01]  /*6630*/  F2FP.SATFINITE.E4M3.F32.PACK_AB_MERGE_C R211, R29, R28, R211 ;  /* 0x0000001c1dd3723e */ /* 0x000fe200048070d3 */
[C---:B------:R-:W-:Y:S01]  /*6640*/  FMUL R39, R78.reuse, R39 ;  /* 0x000000274e277220 */ /* 0x040fe20000400000 */
[--C-:B------:R-:W-:Y:S02]  /*6650*/  HADD2.F32 R119, -RZ, R121.reuse.H0_H0 ;  /* 0x20000079ff777230 */ /* 0x100fe40000004100 */
[C---:B------:R-:W-:Y:S01]  /*6660*/  FFMA R34, R81.reuse, R115, R34 ;  /* 0x0000007351227223 */ /* 0x040fe20000000022 */
[----:B------:R-:W-:Y:S01]  /*6670*/  HADD2.F32 R122, -RZ, R121.H1_H1 ;  /* 0x30000079ff7a7230 */ /* 0x000fe20000004100 */
[----:B------:R1:W-:Y:S01]  /*6680*/  STS.128 [R192+0x8010], R208 ;  /* 0x008010d0c0007388 */ /* 0x0003e20000000c00 */
[----:B------:R-:W-:Y:S02]  /*6690*/  HADD2.F32 R121, -RZ, R123.H0_H0 ;  /* 0x2000007bff797230 */ /* 0x000fe40000004100 */
[C---:B------:R-:W-:Y:S01]  /*66a0*/  FFMA R39, R81.reuse, R118, R39 ;  /* 0x0000007651277223 */ /* 0x040fe20000000027 */
[C---:B------:R-:W-:Y:S01]  /*66b0*/  FFMA R36, R81.reuse, R117, R36 ;  /* 0x0000007551247223 */ /* 0x040fe20000000024 */
[----:B------:R-:W-:Y:S01]  /*66c0*/  FFMA R37, R81, R120, R37 ;  /* 0x0000007851257223 */ /* 0x000fe20000000025 */
[C---:B------:R-:W-:Y:S01]  /*66d0*/  FMUL R38, R78.reuse, R42 ;  /* 0x0000002a4e267220 */ /* 0x040fe20000400000 */
[----:B------:R-:W-:Y:S01]  /*66e0*/  ISETP.NE.AND P0, PT, R189, RZ, PT ;  /* 0x000000ffbd00720c */ /* 0x000fe20003f05270 */
[C---:B------:R-:W-:Y:S01]  /*66f0*/  FMUL R43, R78.reuse, R43 ;  /* 0x0000002b4e2b7220 */ /* 0x040fe20000400000 */
[--C-:B------:R-:W-:Y:S01]  /*6700*/  HADD2.F32 R123, -RZ, R125.reuse.H0_H0 ;  /* 0x2000007dff7b7230 */ /* 0x100fe20000004100 */
[----:B------:R-:W-:Y:S01]  /*6710*/  F2FP.SATFINITE.E4M3.F32.PACK_AB_MERGE_C R212, R39, R34, RZ ;  /* 0x0000002227d4723e */ /* 0x000fe200048070ff */
[C---:B------:R-:W-:Y:S01]  /*6720*/  FFMA R38, R81.reuse, R119, R38 ;  /* 0x0000007751267223 */ /* 0x040fe20000000026 */
[C---:B------:R-:W-:Y:S01]  /*6730*/  FFMA R43, R81.reuse, R122, R43 ;  /* 0x0000007a512b7223 */ /* 0x040fe2000000002b */
[----:B------:R-:W-:Y:S01]  /*6740*/  FFMA R40, R81, R121, R40 ;  /* 0x0000007951287223 */ /* 0x000fe20000000028 */
[----:B------:R-:W-:Y:S01]  /*6750*/  F2FP.SATFINITE.E4M3.F32.PACK_AB_MERGE_C R212, R33, R32, R212 ;  /* 0x0000002021d4723e */ /* 0x000fe200048070d4 */
[----:B------:R-:W-:Y:S01]  /*6760*/  FFMA R41, R81, R124, R41 ;  /* 0x0000007c51297223 */ /* 0x000fe20000000029 */
[----:B------:R-:W-:Y:S01]  /*6770*/  HADD2.F32 R126, -RZ, R125.H1_H1 ;  /* 0x3000007dff7e7230 */ /* 0x000fe20000004100 */
[----:B------:R-:W-:Y:S01]  /*6780*/  F2FP.SATFINITE.E4M3.F32.PACK_AB_MERGE_C R213, R43, R38, RZ ;  /* 0x000000262bd5723e */ /* 0x000fe200048070ff */
[----:B------:R-:W-:Y:S02]  /*6790*/  HADD2.F32 R125, -RZ, R127.H0_H0 ;  /* 0x2000007fff7d7230 */ /* 0x000fe40000004100 */
[C---:B------:R-:W-:Y:S01]  /*67a0*/  FMUL R42, R78.reuse, R46 ;  /* 0x0000002e4e2a7220 */ /* 0x040fe20000400000 */
[----:B------:R-:W-:Y:S01]  /*67b0*/  FMUL R47, R78, R47 ;  /* 0x0000002f4e2f7220 */ /* 0x000fe20000400000 */
[--C-:B------:R-:W-:Y:S01]  /*67c0*/  HADD2.F32 R127, -RZ, R129.reuse.H0_H0 ;  /* 0x20000081ff7f7230 */ /* 0x100fe20000004100 */
[----:B------:R-:W-:Y:S01]  /*67d0*/  F2FP.SATFINITE.E4M3.F32.PACK_AB_MERGE_C R213, R37, R36, R213 ;  /* 0x0000002425d5723e */ /* 0x000fe200048070d5 */
[C---:B------:R-:W-:Y:S01]  /*67e0*/  FFMA R42, R81.reuse, R123, R42 ;  /* 0x0000007b512a7223 */ /* 0x040fe2000000002a */
[C---:B------:R-:W-:Y:S01]  /*67f0*/  FFMA R47, R81.reuse, R126, R47 ;  /* 0x0000007e512f7223 */ /* 0x040fe2000000002f */
[C---:B------:R-:W-:Y:S01]  /*6800*/  FFMA R44, R81.reuse, R125, R44 ;  /* 0x0000007d512c7223 */ /* 0x040fe2000000002c */
[----:B------:R-:W-:Y:S01]  /*6810*/  ISETP.NE.AND P6, PT, R198, RZ, PT ;  /* 0x000000ffc600720c */ /* 0x000fe20003fc5270 */
[----:B------:R-:W-:Y:S01]  /*6820*/  FFMA R45, R81, R128, R45 ;  /* 0x00000080512d7223 */ /* 0x000fe2000000002d */
[----:B------:R-:W-:Y:S01]  /*6830*/  HADD2.F32 R130, -RZ, R129.H1_H1 ;  /* 0x30000081ff827230 */ /* 0x000fe20000004100 */
[----:B------:R-:W-:Y:S01]  /*6840*/  F2FP.SATFINITE.E4M3.F32.PACK_AB_MERGE_C R214, R47, R42, RZ ;  /* 0x0000002a2fd6723e */ /* 0x000fe200048070ff */
[----:B------:R-:W-:Y:S02]  /*6850*/  HADD2.F32 R129, -RZ, R131.H0_H0 ;  /* 0x20000083ff817230 */ /* 0x000fe40000004100 */
[C---:B------:R-:W-:Y:S01]  /*6860*/  FMUL R46, R78.reuse, R50 ;  /* 0x000000324e2e7220 */ /* 0x040fe20000400000 */
[C---:B------:R-:W-:Y:S01]  /*6870*/  FMUL R51, R78.reuse, R51 ;  /* 0x000000334e337220 */ /* 0x040fe20000400000 */
[--C-:B------:R-:W-:Y:S02]  /*6880*/  HADD2.F32 R131, -RZ, R133.reuse.H0_H0 ;  /* 0x20000085ff837230 */ /* 0x100fe40000004100 */
[C---:B------:R-:W-:Y:S01]  /*6890*/  FMUL R50, R78.reuse, R54 ;  /* 0x000000364e327220 */ /* 0x040fe20000400000 */
[C---:B------:R-:W-:Y:S01]  /*68a0*/  FFMA R46, R81.reuse, R127, R46 ;  /* 0x0000007f512e7223 */ /* 0x040fe2000000002e */
[----:B------:R-:W-:Y:S02]  /*68b0*/  HADD2.F32 R134, -RZ, R133.H1_H1 ;  /* 0x30000085ff867230 */ /* 0x000fe40000004100 */
[C---:B------:R-:W-:Y:S01]  /*68c0*/  FFMA R51, R81.reuse, R130, R51 ;  /* 0x0000008251337223 */ /* 0x040fe20000000033 */
[----:B------:R-:W-:Y:S02]  /*68d0*/  HADD2.F32 R133, -RZ, R135.H0_H0 ;  /* 0x20000087ff857230 */ /* 0x000fe40000004100 */
[C---:B------:R-:W-:Y:S01]  /*68e0*/  FMUL R55, R78.reuse, R55 ;  /* 0x000000374e377220 */ /* 0x040fe20000400000 */
[C---:B------:R-:W-:Y:S01]  /*68f0*/  FFMA R48, R81.reuse, R129, R48 ;  /* 0x0000008151307223 */ /* 0x040fe20000000030 */
[C---:B------:R-:W-:Y:S01]  /*6900*/  FFMA R49, R81.reuse, R132, R49 ;  /* 0x0000008451317223 */ /* 0x040fe20000000031 */
[--C-:B------:R-:W-:Y:S02]  /*6910*/  HADD2.F32 R135, -RZ, R137.reuse.H0_H0 ;  /* 0x20000089ff877230 */ /* 0x100fe40000004100 */
[C---:B------:R-:W-:Y:S01]  /*6920*/  FFMA R50, R81.reuse, R131, R50 ;  /* 0x0000008351327223 */ /* 0x040fe20000000032 */
[----:B------:R-:W-:Y:S02]  /*6930*/  HADD2.F32 R138, -RZ, R137.H1_H1 ;  /* 0x30000089ff8a7230 */ /* 0x000fe40000004100 */
[C---:B------:R-:W-:Y:S01]  /*6940*/  FMUL R54, R78.reuse, R58 ;  /* 0x0000003a4e367220 */ /* 0x040fe20000400000 */
[----:B------:R-:W-:Y:S02]  /*6950*/  HADD2.F32 R137, -RZ, R139.H0_H0 ;  /* 0x2000008bff897230 */ /* 0x000fe40000004100 */
[C---:B------:R-:W-:Y:S01]  /*6960*/  FFMA R55, R81.reuse, R134, R55 ;  /* 0x0000008651377223 */ /* 0x040fe20000000037 */
        /* <DEDUP_REMOVED lines=16> */
[----:B------:R-:W-:Y:S01]  /*6a70*/  FFMA R63, R81, R142, R63 ;  /* 0x0000008e513f7223 */ /* 0x000fe2000000003f */
[----:B------:R-:W-:Y:S01]  /*6a80*/  FMUL R67, R78, R67 ;  /* 0x000000434e437220 */ /* 0x000fe20000400000 */
[----:B------:R-:W-:Y:S01]  /*6a90*/  F2FP.SATFINITE.E4M3.F32.PACK_AB_MERGE_C R215, R51, R46, RZ ;  /* 0x0000002e33d7723e */ /* 0x000fe200048070ff */
[C---:B------:R-:W-:Y:S01]  /*6aa0*/  FFMA R60, R81.reuse, R141, R60 ;  /* 0x0000008d513c7223 */ /* 0x040fe2000000003c */
[C---:B------:R-:W-:Y:S01]  /*6ab0*/  FFMA R61, R81.reuse, R144, R61 ;  /* 0x00000090513d7223 */ /* 0x040fe2000000003d */
[C---:B------:R-:W-:Y:S01]  /*6ac0*/  FFMA R62, R81.reuse, R143, R62 ;  /* 0x0000008f513e7223 */ /* 0x040fe2000000003e */
[----:B------:R-:W-:Y:S01]  /*6ad0*/  FFMA R67, R81, R146, R67 ;  /* 0x0000009251437223 */ /* 0x000fe20000000043 */
[----:B------:R-:W-:Y:S02]  /*6ae0*/  F2FP.SATFINITE.E4M3.F32.PACK_AB_MERGE_C R214, R41, R40, R214 ;  /* 0x0000002829d6723e */ /* 0x000fe400048070d6 */
[----:B------:R-:W-:Y:S02]  /*6af0*/  F2FP.SATFINITE.E4M3.F32.PACK_AB_MERGE_C R215, R45, R44, R215 ;  /* 0x0000002c2dd7723e */ /* 0x000fe400048070d7 */
[----:B------:R-:W-:Y:S02]  /*6b00*/  F2FP.SATFINITE.E4M3.F32.PACK_AB_MERGE_C R216, R55, R50, RZ ;  /* 0x0000003237d8723e */ /* 0x000fe400048070ff */
[----:B------:R-:W-:Y:S01]  /*6b10*/  F2FP.SATFINITE.E4M3.F32.PACK_AB_MERGE_C R217, R59, R54, RZ ;  /* 0x000000363bd9723e */ /* 0x000fe200048070ff */
[----:B------:R1:W-:Y:S01]  /*6b20*/  STS.128 [R195+0x8020], R212 ;  /* 0x008020d4c3007388 */ /* 0x0003e20000000c00 */
[----:B------:R-:W-:Y:S02]  /*6b30*/  F2FP.SATFINITE.E4M3.F32.PACK_AB_MERGE_C R218, R63, R58, RZ ;  /* 0x0000003a3fda723e */ /* 0x000fe400048070ff */
[----:B------:R-:W-:Y:S02]  /*6b40*/  F2FP.SATFINITE.E4M3.F32.PACK_AB_MERGE_C R219, R67, R62, RZ ;  /* 0x0000003e43db723e */ /* 0x000fe400048070ff */
[----:B------:R-:W-:Y:S02]  /*6b50*/  F2FP.SATFINITE.E4M3.F32.PACK_AB_MERGE_C R216, R49, R48, R216 ;  /* 0x0000003031d8723e */ /* 0x000fe400048070d8 */
[----:B------:R-:W-:Y:S02]  /*6b60*/  F2FP.SATFINITE.E4M3.F32.PACK_AB_MERGE_C R217, R53, R52, R217 ;  /* 0x0000003435d9723e */ /* 0x000fe400048070d9 */
[----:B------:R-:W-:Y:S02]  /*6b70*/  F2FP.SATFINITE.E4M3.F32.PACK_AB_MERGE_C R218, R57, R56, R218 ;  /* 0x0000003839da723e */ /* 0x000fe400048070da */
[----:B------:R-:W-:Y:S02]  /*6b80*/  F2FP.SATFINITE.E4M3.F32.PACK_AB_MERGE_C R219, R61, R60, R219 ;  /* 0x0000003c3ddb723e */ /* 0x000fe400048070db */
[----:B------:R-:W-:Y:S02]  /*6b90*/  LEA R204, R181, UR49, 0x3 ;  /* 0x00000031b5cc7c11 */ /* 0x000fe4000f8e18ff */
[----:B------:R-:W-:Y:S01]  /*6ba0*/  @P6 SHF.L.U32 R221, R180, 0x1f, RZ ;  /* 0x0000001fb4dd6819 */ /* 0x000fe200000006ff */
[----:B------:R1:W-:Y:S01]  /*6bb0*/  STS.128 [R194+0x8010], R216 ;  /* 0x008010d8c2007388 */ /* 0x0003e20000000c00 */
[----:B------:R-:W-:Y:S01]  /*6bc0*/  @!PT LDS RZ, [RZ] ;  /* 0x00000000fffff984 */ /* 0x000fe20000000800 */
[----:B------:R-:W-:Y:S01]  /*6bd0*/  @!PT LDS RZ, [RZ] ;  /* 0x00000000fffff984 */ /* 0x000fe20000000800 */
[----:B------:R-:W-:Y:S01]  /*6be0*/  @!PT LDS RZ, [RZ] ;  /* 0x00000000fffff984 */ /* 0x000fe20000000800 */
[----:B------:R-:W-:Y:S01]  /*6bf0*/  @!PT LDS RZ, [RZ] ;  /* 0x00000000fffff984 */ /* 0x000fe20000000800 */
[----:B------:R2:W-:Y:S07]  /*6c00*/  MEMBAR.ALL.CTA ;  /* 0x0000000000007992 */ /* 0x0005ee0000008000 */
[----:B--2---:R-:W2:Y:S02]  /*6c10*/  FENCE.VIEW.ASYNC.S ;  /* 0x00000000000073c6 */ /* 0x004ea40000000000 */
[----:B--2---:R-:W-:Y:S06]  /*6c20*/  BAR.SYNC.DEFER_BLOCKING 0x1, 0x80 ;  /* 0x0042000000007b1d */ /* 0x004fec0000010000 */
[----:B------:R-:W-:Y:S05]  /*6c30*/  @P0 BRA `(.L_x_99) ;  /* 0x0000000000280947 */ /* 0x000fea0003800000 */
[----:B------:R-:W-:Y:S02]  /*6c40*/  UIADD3 UR4, UPT, UPT, UR49, 0x8200, URZ ;  /* 0x0000820031047890 */ /* 0x000fe4000fffe0ff */
[----:B------:R-:W-:Y:S01]  /*6c50*/  UIADD3 UR6, UP0, UPT, UR52, 0x680, URZ ;  /* 0x0000068034067890 */ /* 0x000fe2000ff1e0ff */
[----:B------:R-:W-:Y:S03]  /*6c60*/  UMOV UR43, UR36 ;  /* 0x00000024002b7c82 */ /* 0x000fe60008000000 */
[----:B------:R-:W-:Y:S01]  /*6c70*/  MOV R188, UR4 ;  /* 0x0000000400bc7c02 */ /* 0x000fe20008000f00 */
[----:B------:R-:W-:Y:S03]  /*6c80*/  UIADD3.X UR7, UPT, UPT, URZ, UR53, URZ, UP0, !UPT ;  /* 0x00000035ff077290 */ /* 0x000fe600087fe4ff */
[----:B------:R-:W-:Y:S11]  /*6c90*/  R2UR UR40, R188 ;  /* 0x00000000bc2872ca */ /* 0x000ff600000e0000 */
[----:B------:R-:W-:Y:S02]  /*6ca0*/  @!UPT UIADD3 URZ, UPT, UPT, URZ, URZ, URZ ;  /* 0x000000fffffff290 */ /* 0x000fe4000fffe0ff */
[----:B------:R2:W-:Y:S01]  /*6cb0*/  UTMASTG.3D [UR40], [UR6] ;  /* 0x00000028060073b5 */ /* 0x0005e20008010000 */
[----:B------:R0:W-:Y:S01]  /*6cc0*/  UTMACMDFLUSH ;  /* 0x00000000000079b7 */ /* 0x0001e20000000000 */
[----:B--2---:R-:W-:Y:S04]  /*6cd0*/  DEPBAR.LE SB0, 0x1 ;  /* 0x000080400000791a */ /* 0x004fe80000000000 */
.L_x_99:
[----:B------:R-:W-:Y:S05]  /*6ce0*/  BSYNC.RECONVERGENT B0 ;  /* 0x0000000000007941 */ /* 0x000fea0003800200 */
.L_x_98:
[----:B------:R-:W-:Y:S06]  /*6cf0*/  BAR.SYNC.DEFER_BLOCKING 0x1, 0x80 ;  /* 0x0042000000007b1d */ /* 0x000fec0000010000 */
[----:B------:R-:W2:Y:S01]  /*6d00*/  @P6 SYNCS.PHASECHK.TRANS64.TRYWAIT P0, [R204+URZ+0x50], R221 ;  /* 0x000050ddcc0065a7 */ /* 0x000ea200080011ff */
[----:B------:R-:W-:Y:S01]  /*6d10*/  BSSY B1, `(.L_x_100) ;  /* 0x0000023000017945 */ /* 0x000fe20003800000 */
[----:B--2---:R-:W-:Y:S03]  /*6d20*/  @P6 SEL R196, RZ, 0x1, !P0 ;  /* 0x00000001ffc46807 */ /* 0x004fe60004000000 */
[----:B------:R-:W-:Y:S05]  /*6d30*/  @!P6 BRA `(.L_x_101) ;  /* 0x000000000080e947 */ /* 0x000fea0003800000 */
[----:B------:R-:W-:Y:S01]  /*6d40*/  ISETP.NE.AND P1, PT, R197, RZ, PT ;  /* 0x000000ffc500720c */ /* 0x000fe20003f25270 */
[----:B------:R-:W-:Y:S01]  /*6d50*/  BSSY B0, `(.L_x_102) ;  /* 0x000000a000007945 */ /* 0x000fe20003800000 */
[----:B------:R-:W-:Y:S11]  /*6d60*/  ISETP.NE.AND P0, PT, R196, RZ, PT ;  /* 0x000000ffc400720c */ /* 0x000ff60003f05270 */
[----:B------:R-:W-:Y:S04]  /*6d70*/  @P1 IMAD R0, R181, 0x2000, R186 ;  /* 0x00002000b5001824 */ /* 0x000fe800078e02ba */
[C---:B------:R-:W-:Y:S01]  /*6d80*/  @P1 IMAD.IADD R6, R0.reuse, 0x1, R199 ;  /* 0x0000000100061824 */ /* 0x040fe200078e02c7 */
[----:B------:R-:W-:Y:S03]  /*6d90*/  @P1 IADD3 R4, PT, PT, R0, R207, RZ ;  /* 0x000000cf00041210 */ /* 0x000fe60007ffe0ff */
[----:B------:R-:W-:Y:S01]  /*6da0*/  @P1 IMAD.IADD R2, R205, 0x1, R6 ;  /* 0x00000001cd021824 */ /* 0x000fe200078e0206 */
[----:B------:R-:W-:Y:S06]  /*6db0*/  @P0 BRA `(.L_x_103) ;  /* 0x00000000000c0947 */ /* 0x000fec0003800000 */
[----:B------:R-:W-:Y:S04]  /*6dc0*/  SHF.L.U32 R3, R180, 0x1f, RZ ;  /* 0x0000001fb4037819 */ /* 0x000fe800000006ff */
[----:B------:R-:W2:Y:S02]  /*6dd0*/  SYNCS.PHASECHK.TRANS64.TRYWAIT P0, [R204+URZ+0x50], R3 ;  /* 0x00005003cc0075a7 */ /* 0x000ea400080011ff */
[----:B--2---:R-:W-:Y:S05]  /*6de0*/  @!P0 BRA `(.L_x_104) ;  /* 0x0000004800e48947 */ /* 0x004fea0003800000 */
.L_x_103:
[----:B------:R-:W-:Y:S05]  /*6df0*/  BSYNC B0 ;  /* 0x0000000000007941 */ /* 0x000fea0003800000 */
.L_x_102:
[----:B------:R-:W-:Y:S01]  /*6e00*/  ISETP.NE.AND P0, PT, R197, RZ, PT ;  /* 0x000000ffc500720c */ /* 0x000fe20003f05270 */
[----:B--2---:R-:W-:Y:S02]  /*6e10*/  VIADD R204, R204, 0x70 ;  /* 0x00000070cccc7836 */ /* 0x004fe40000000000 */
[----:B------:R-:W-:Y:S02]  /*6e20*/  IMAD.U32 R3, RZ, RZ, UR37 ;  /* 0x00000025ff037e24 */ /* 0x000fe4000f8e00ff */
[----:B------:R-:W-:Y:S03]  /*6e30*/  VIADD R181, R181, 0x1 ;  /* 0x00000001b5b57836 */ /* 0x000fe60000000000 */
[----:B------:R-:W-:Y:S05]  /*6e40*/  PRMT R3, R3, 0x654, R204 ;  /* 0x0000065403037816 */ /* 0x000fea00000000cc */
[----:B------:R2:W3:Y:S04]  /*6e50*/  @P0 LDS.128 R148, [R0] ;  /* 0x0000000000940984 */ /* 0x0004e80000000c00 */
[----:B------:R2:W4:Y:S04]  /*6e60*/  @P0 LDS.128 R156, [R4+0x20] ;  /* 0x00002000049c0984 */ /* 0x0005280000000c00 */
        /* <DEDUP_REMOVED lines=9> */
[----:B------:R-:W-:Y:S01]  /*6f00*/  SEL R181, R181, RZ, P0 ;  /* 0x000000ffb5b57207 */ /* 0x000fe20000000000 */
[----:B-----5:R5:W-:Y:S02]  /*6f10*/  SYNCS.ARRIVE.TRANS64.RED.A1T0 RZ, [R3+URZ], RZ ;  /* 0x000000ff03ff79a7 */ /* 0x020be400081004ff */
[----:B-----5:R-:W-:Y:S04]  /*6f20*/  SEL R3, RZ, 0x1, P0 ;  /* 0x00000001ff037807 */ /* 0x020fe80000000000 */
[----:B--234-:R-:W-:Y:S02]  /*6f30*/  LOP3.LUT R180, R180, R3, RZ, 0x3c, !PT ;  /* 0x00000003b4b47212 */ /* 0x01cfe400078e3cff */
.L_x_101:
[----:B------:R-:W-:Y:S05]  /*6f40*/  BSYNC B1 ;  /* 0x0000000000017941 */ /* 0x000fea0003800000 */
.L_x_100:
[----:B------:R-:W-:Y:S01]  /*6f50*/  VIADD R0, R80, 0x40 ;  /* 0x0000004050007836 */ /* 0x000fe20000000000 */
[----:B------:R-:W-:Y:S04]  /*6f60*/  BSSY.RECONVERGENT B6, `(.L_x_105) ;  /* 0x0000015000067945 */ /* 0x000fe80003800200 */
[----:B------:R-:W-:Y:S04]  /*6f70*/  SHF.R.U32.HI R0, RZ, 0x15, R0 ;  /* 0x00000015ff007819 */ /* 0x000fe80000011600 */
[----:B------:R-:W-:Y:S11]  /*6f80*/  LOP3.LUT P0, RZ, R0, 0x3, R173, 0x48, !PT ;  /* 0x0000000300ff7812 */ /* 0x000ff600078048ad */
[----:B------:R-:W-:Y:S02]  /*6f90*/  @!UPT UIADD3 URZ, UPT, UPT, URZ, URZ, URZ ;  /* 0x000000fffffff290 */ /* 0x000fe4000fffe0ff */
[----:B------:R-:W-:Y:S05]  /*6fa0*/  @!P0 BRA `(.L_x_106) ;  /* 0x0000000000408947 */ /* 0x000fea0003800000 */
[----:B------:R-:W2:Y:S01]  /*6fb0*/  LDCU.64 UR8, c[0x4][0x78] ;  /* 0x01000f00ff0877ac */ /* 0x000ea20008000a00 */
[----:B------:R-:W-:Y:S01]  /*6fc0*/  MOV R3, 0x0 ;  /* 0x0000000000037802 */ /* 0x000fe20000000f00 */
[----:B------:R-:W-:Y:S02]  /*6fd0*/  HFMA2 R12, -RZ, RZ, 0, 5.9604644775390625e-08 ;  /* 0x00000001ff0c7431 */ /* 0x000fe400000001ff */
[----:B------:R-:W-:Y:S02]  /*6fe0*/  IMAD.MOV.U32 R8, RZ, RZ, 0x192 ;  /* 0x00000192ff087424 */ /* 0x000fe400078e00ff */
[----:B------:R-:W-:Y:S01]  /*6ff0*/  IMAD.MOV.U32 R13, RZ, RZ, RZ ;  /* 0x000000ffff0d7224 */ /* 0x000fe200078e00ff */
[----:B------:R-:W3:Y:S01]  /*7000*/  LDCU.64 UR6, c[0x4][0x80] ;  /* 0x01001000ff0677ac */ /* 0x000ee20008000a00 */
[----:B------:R-:W4:Y:S01]  /*7010*/  LDC.64 R2, c[0x4][R3] ;  /* 0x0100000003027b82 */ /* 0x000f220000000a00 */
[----:B------:R-:W5:Y:S01]  /*7020*/  LDCU.64 UR4, c[0x4][0x18] ;  /* 0x01000300ff0477ac */ /* 0x000f620008000a00 */
[----:B--2---:R-:W-:Y:S01]  /*7030*/  MOV R5, UR9 ;  /* 0x0000000900057c02 */ /* 0x004fe20008000f00 */
[----:B------:R-:W-:Y:S01]  /*7040*/  IMAD.U32 R4, RZ, RZ, UR8 ;  /* 0x00000008ff047e24 */ /* 0x000fe2000f8e00ff */
[----:B---3--:R-:W-:Y:S01]  /*7050*/  MOV R7, UR7 ;  /* 0x0000000700077c02 */ /* 0x008fe20008000f00 */
[----:B------:R-:W-:Y:S01]  /*7060*/  IMAD.U32 R6, RZ, RZ, UR6 ;  /* 0x00000006ff067e24 */ /* 0x000fe2000f8e00ff */
[----:B-----5:R-:W-:Y:S01]  /*7070*/  MOV R11, UR5 ;  /* 0x00000005000b7c02 */ /* 0x020fe20008000f00 */
[----:B------:R-:W-:Y:S02]  /*7080*/  IMAD.U32 R10, RZ, RZ, UR4 ;  /* 0x00000004ff0a7e24 */ /* 0x000fe4000f8e00ff */
[----:B------:R-:W-:Y:S07]  /*7090*/  LEPC R20, `(.L_x_106) ;  /* 0x000000001014794e */ /* 0x000fee0000000000 */
[----:B-1--4-:R-:W-:Y:S05]  /*70a0*/  CALL.ABS.NOINC R2 ;  /* 0x0000000002007343 */ /* 0x012fea0003c00000 */
.L_x_106:
[----:B------:R-:W-:Y:S05]  /*70b0*/  BSYNC.RECONVERGENT B6 ;  /* 0x0000000000067941 */ /* 0x000fea0003800200 */
.L_x_105:
[----:B------:R-:W-:Y:S01]  /*70c0*/  F2FP.F16.E4M3.UNPACK_B R4, R149 ;  /* 0x00000095ff04723e */ /* 0x000fe200020006ff */
[----:B------:R-:W-:Y:S05]  /*70d0*/  WARPSYNC.ALL ;  /* 0x0000000000007948 */ /* 0x000fea0003800000 */
[----:B------:R-:W-:Y:S01]  /*70e0*/  R2UR UR4, R80 ;  /* 0x00000000500472ca */ /* 0x000fe200000e0000 */
[--C-:B------:R-:W-:Y:S01]  /*70f0*/  HADD2.F32 R88, -RZ, R4.reuse.H0_H0 ;  /* 0x20000004ff587230 */ /* 0x100fe20000004100 */
[-C--:B------:R-:W-:Y:S01]  /*7100*/  F2FP.F16.E4M3.UNPACK_B R0, R148.reuse ;  /* 0x00000094ff00723e */ /* 0x080fe200020006ff */
[----:B------:R-:W-:Y:S01]  /*7110*/  HADD2.F32 R83, -RZ, R4.H1_H1 ;  /* 0x30000004ff537230 */ /* 0x000fe20000004100 */
[----:B------:R-:W-:Y:S01]  /*7120*/  F2FP.F16.E4M3.UNPACK_B R4, R151 ;  /* 0x00000097ff04723e */ /* 0x000fe200020006ff */
[----:B------:R-:W-:Y:S01]  /*7130*/  BSSY.RECONVERGENT B0, `(.L_x_107) ;  /* 0x0000116000007945 */ /* 0x000fe20003800200 */
[----:B------:R-:W-:Y:S01]  /*7140*/  F2FP.F16.E4M3.UNPACK_B R3, R148.H1 ;  /* 0x00000094ff03723e */ /* 0x000fe200030006ff */
[--C-:B------:R-:W-:Y:S01]  /*7150*/  HADD2.F32 R2, -RZ, R0.reuse.H0_H0 ;  /* 0x20000000ff027230 */ /* 0x100fe20000004100 */
[----:B-1----:R-:W-:Y:S01]  /*7160*/  F2FP.F16.E4M3.UNPACK_B R135, R162 ;  /* 0x000000a2ff87723e */ /* 0x002fe200020006ff */
[----:B------:R-:W-:Y:S01]  /*7170*/  HADD2.F32 R82, -RZ, R0.H1_H1 ;  /* 0x30000000ff527230 */ /* 0x000fe20000004100 */
[----:B------:R-:W-:Y:S01]  /*7180*/  F2FP.F16.E4M3.UNPACK_B R0, R149.H1 ;  /* 0x00000095ff00723e */ /* 0x000fe200030006ff */
[--C-:B------:R-:W-:Y:S01]  /*7190*/  HADD2.F32 R84, -RZ, R3.reuse.H0_H0 ;  /* 0x20000003ff547230 */ /* 0x100fe20000004100 */
[----:B------:R-:W-:Y:S01]  /*71a0*/  F2FP.F16.E4M3.UNPACK_B R125, R159.H1 ;  /* 0x0000009fff7d723e */ /* 0x000fe200030006ff */
[----:B------:R-:W-:Y:S01]  /*71b0*/  HADD2.F32 R86, -RZ, R3.H1_H1 ;  /* 0x30000003ff567230 */ /* 0x000fe20000004100 */
[-C--:B------:R-:W-:Y:S01]  /*71c0*/  F2FP.F16.E4M3.UNPACK_B R3, R150.reuse ;  /* 0x00000096ff03723e */ /* 0x080fe200020006ff */
[--C-:B------:R-:W-:Y:S01]  /*71d0*/  HADD2.F32 R90, -RZ, R0.reuse.H0_H0 ;  /* 0x20000000ff5a7230 */ /* 0x100fe20000004100 */
[----:B------:R-:W-:Y:S01]  /*71e0*/  ISETP.NE.AND P0, PT, R189, RZ, PT ;  /* 0x000000ffbd00720c */ /* 0x000fe20003f05270 */
[----:B------:R-:W-:Y:S01]  /*71f0*/  HADD2.F32 R85, -RZ, R0.H1_H1 ;  /* 0x30000000ff557230 */ /* 0x000fe20000004100 */
[----:B------:R-:W-:Y:S01]  /*7200*/  F2FP.F16.E4M3.UNPACK_B R0, R150.H1 ;  /* 0x00000096ff00723e */ /* 0x000fe200030006ff */
[--C-:B------:R-:W-:Y:S01]  /*7210*/  HADD2.F32 R92, -RZ, R3.reuse.H0_H0 ;  /* 0x20000003ff5c7230 */ /* 0x100fe20000004100 */
[----:B------:R-:W-:Y:S01]  /*7220*/  ISETP.NE.AND P6, PT, R198, RZ, PT ;  /* 0x000000ffc600720c */ /* 0x000fe20003fc5270 */
[----:B------:R-:W-:Y:S01]  /*7230*/  HADD2.F32 R87, -RZ, R3.H1_H1 ;  /* 0x30000003ff577230 */ /* 0x000fe20000004100 */
[----:B------:R-:W-:Y:S01]  /*7240*/  F2FP.F16.E4M3.UNPACK_B R3, R151.H1 ;  /* 0x00000097ff03723e */ /* 0x000fe200030006ff */
[--C-:B------:R-:W-:Y:S02]  /*7250*/  HADD2.F32 R94, -RZ, R0.reuse.H0_H0 ;  /* 0x20000000ff5e7230 */ /* 0x100fe40000004100 */
[----:B------:R-:W-:Y:S01]  /*7260*/  HADD2.F32 R89, -RZ, R0.H1_H1 ;  /* 0x30000000ff597230 */ /* 0x000fe20000004100 */
[-C--:B------:R-:W-:Y:S01]  /*7270*/  F2FP.F16.E4M3.UNPACK_B R0, R152.reuse ;  /* 0x00000098ff00723e */ /* 0x080fe200020006ff */
[--C-:B------:R-:W-:Y:S02]  /*7280*/  HADD2.F32 R96, -RZ, R4.reuse.H0_H0 ;  /* 0x20000004ff607230 */ /* 0x100fe40000004100 */
[----:B------:R-:W-:Y:S01]  /*7290*/  HADD2.F32 R91, -RZ, R4.H1_H1 ;  /* 0x30000004ff5b7230 */ /* 0x000fe20000004100 */
[-C--:B------:R-:W-:Y:S01]  /*72a0*/  F2FP.F16.E4M3.UNPACK_B R4, R153.reuse ;  /* 0x00000099ff04723e */ /* 0x080fe200020006ff */
[--C-:B------:R-:W-:Y:S02]  /*72b0*/  HADD2.F32 R100, -RZ, R0.reuse.H0_H0 ;  /* 0x20000000ff647230 */ /* 0x100fe40000004100 */
[----:B------:R-:W-:Y:S01]  /*72c0*/  HADD2.F32 R95, -RZ, R0.H1_H1 ;  /* 0x30000000ff5f7230 */ /* 0x000fe20000004100 */
[----:B------:R-:W-:Y:S01]  /*72d0*/  F2FP.F16.E4M3.UNPACK_B R0, R153.H1 ;  /* 0x00000099ff00723e */ /* 0x000fe200030006ff */
[--C-:B------:R-:W-:Y:S02]  /*72e0*/  HADD2.F32 R98, -RZ, R3.reuse.H0_H0 ;  /* 0x20000003ff627230 */ /* 0x100fe40000004100 */
[----:B------:R-:W-:Y:S01]  /*72f0*/  HADD2.F32 R93, -RZ, R3.H1_H1 ;  /* 0x30000003ff5d7230 */ /* 0x000fe20000004100 */
[----:B------:R-:W-:Y:S01]  /*7300*/  F2FP.F16.E4M3.UNPACK_B R3, R152.H1 ;  /* 0x00000098ff03723e */ /* 0x000fe200030006ff */
[--C-:B------:R-:W-:Y:S02]  /*7310*/  HADD2.F32 R106, -RZ, R0.reuse.H0_H0 ;  /* 0x20000000ff6a7230 */ /* 0x100fe40000004100 */
[----:B------:R-:W-:Y:S01]  /*7320*/  HADD2.F32 R101, -RZ, R0.H1_H1 ;  /* 0x30000000ff657230 */ /* 0x000fe20000004100 */
[-C--:B------:R-:W-:Y:S01]  /*7330*/  F2FP.F16.E4M3.UNPACK_B R0, R154.reuse.H1 ;  /* 0x0000009aff00723e */ /* 0x080fe200030006ff */
[--C-:B------:R-:W-:Y:S02]  /*7340*/  HADD2.F32 R104, -RZ, R4.reuse.H0_H0 ;  /* 0x20000004ff687230 */ /* 0x100fe40000004100 */
[----:B------:R-:W-:Y:S01]  /*7350*/  HADD2.F32 R99, -RZ, R4.H1_H1 ;  /* 0x30000004ff637230 */ /* 0x000fe20000004100 */
[----:B------:R-:W-:Y:S01]  /*7360*/  F2FP.F16.E4M3.UNPACK_B R4, R155 ;  /* 0x0000009bff04723e */ /* 0x000fe200020006ff */
[--C-:B------:R-:W-:Y:S02]  /*7370*/  HADD2.F32 R102, -RZ, R3.reuse.H0_H0 ;  /* 0x20000003ff667230 */ /* 0x100fe40000004100 */
[----:B------:R-:W-:Y:S01]  /*7380*/  HADD2.F32 R97, -RZ, R3.H1_H1 ;  /* 0x30000003ff617230 */ /* 0x000fe20000004100 */
[----:B------:R-:W-:Y:S01]  /*7390*/  F2FP.F16.E4M3.UNPACK_B R3, R154 ;  /* 0x0000009aff03723e */ /* 0x000fe200020006ff */
[--C-:B------:R-:W-:Y:S02]  /*73a0*/  HADD2.F32 R110, -RZ, R0.reuse.H0_H0 ;  /* 0x20000000ff6e7230 */ /* 0x100fe40000004100 */
[----:B------:R-:W-:Y:S01]  /*73b0*/  HADD2.F32 R105, -RZ, R0.H1_H1 ;  /* 0x30000000ff697230 */ /* 0x000fe20000004100 */
[-C--:B------:R-:W-:Y:S01]  /*73c0*/  F2FP.F16.E4M3.UNPACK_B R0, R156.reuse ;  /* 0x0000009cff00723e */ /* 0x080fe200020006ff */
[--C-:B------:R-:W-:Y:S02]  /*73d0*/  HADD2.F32 R112, -RZ, R4.reuse.H0_H0 ;  /* 0x20000004ff707230 */ /* 0x100fe40000004100 */
[----:B------:R-:W-:Y:S01]  /*73e0*/  HADD2.F32 R107, -RZ, R4.H1_H1 ;  /* 0x30000004ff6b7230 */ /* 0x000fe20000004100 */
[----:B------:R-:W-:Y:S01]  /*73f0*/  F2FP.F16.E4M3.UNPACK_B R4, R157 ;  /* 0x0000009dff04723e */ /* 0x000fe200020006ff */
[--C-:B------:R-:W-:Y:S02]  /*7400*/  HADD2.F32 R108, -RZ, R3.reuse.H0_H0 ;  /* 0x20000003ff6c7230 */ /* 0x100fe40000004100 */
[----:B------:R-:W-:Y:S01]  /*7410*/  HADD2.F32 R103, -RZ, R3.H1_H1 ;  /* 0x30000003ff677230 */ /* 0x000fe20000004100 */
[----:B------:R-:W-:Y:S01]  /*7420*/  F2FP.F16.E4M3.UNPACK_B R3, R155.H1 ;  /* 0x0000009bff03723e */ /* 0x000fe200030006ff */
[--C-:B------:R-:W-:Y:S02]  /*7430*/  HADD2.F32 R116, -RZ, R0.reuse.H0_H0 ;  /* 0x20000000ff747230 */ /* 0x100fe40000004100 */
[----:B------:R-:W-:Y:S01]  /*7440*/  HADD2.F32 R111, -RZ, R0.H1_H1 ;  /* 0x30000000ff6f7230 */ /* 0x000fe20000004100 */
[----:B------:R-:W-:Y:S01]  /*7450*/  F2FP.F16.E4M3.UNPACK_B R0, R156.H1 ;  /* 0x0000009cff00723e */ /* 0x000fe200030006ff */
[--C-:B------:R-:W-:Y:S02]  /*7460*/  HADD2.F32 R120, -RZ, R4.reuse.H0_H0 ;  /* 0x20000004ff787230 */ /* 0x100fe40000004100 */
[----:B------:R-:W-:Y:S02]  /*7470*/  HADD2.F32 R115, -RZ, R4.H1_H1 ;  /* 0x30000004ff737230 */ /* 0x000fe40000004100 */
[--C-:B------:R-:W-:Y:S01]  /*7480*/  HADD2.F32 R114, -RZ, R3.reuse.H0_H0 ;  /* 0x20000003ff727230 */ /* 0x100fe20000004100 */
[----:B------:R-:W1:Y:S01]  /*7490*/  LDTM.x64 R4, tmem[UR4+0x40] ;  /* 0x00004004000479ee */ /* 0x000e620008340000 */
[----:B------:R-:W-:Y:S01]  /*74a0*/  HADD2.F32 R109, -RZ, R3.H1_H1 ;  /* 0x30000003ff6d7230 */ /* 0x000fe20000004100 */
[----:B------:R-:W-:Y:S01]  /*74b0*/  F2FP.F16.E4M3.UNPACK_B R3, R157.H1 ;  /* 0x0000009dff03723e */ /* 0x000fe200030006ff */
        /* <DEDUP_REMOVED lines=14> */
[----:B------:R-:W-:Y:S01]  /*75a0*/  F2FP.F16.E4M3.UNPACK_B R0, R160.H1 ;  /* 0x000000a0ff00723e */ /* 0x000fe200030006ff */
[--C-:B------:R-:W-:Y:S02]  /*75b0*/  HADD2.F32 R132, -RZ, R3.reuse.H0_H0 ;  /* 0x20000003ff847230 */ /* 0x100fe40000004100 */
[C---:B-1----:R-:W-:Y:S01]  /*75c0*/  FMUL R7, R78.reuse, R7 ;  /* 0x000000074e077220 */ /* 0x042fe20000400000 */
        /* <DEDUP_REMOVED lines=10> */
[C---:B------:R-:W-:Y:S01]  /*7670*/  FMUL R0, R78.reuse, R4 ;  /* 0x000000044e007220 */ /* 0x040fe20000400000 */
[--C-:B------:R-:W-:Y:S01]  /*7680*/  HADD2.F32 R140, -RZ, R135.reuse.H0_H0 ;  /* 0x20000087ff8c7230 */ /* 0x100fe20000004100 */
[----:B------:R-:W-:Y:S01]  /*7690*/  F2FP.F16.E4M3.UNPACK_B R4, R163 ;  /* 0x000000a3ff04723e */ /* 0x000fe200020006ff */
[----:B------:R-:W-:Y:S02]  /*76a0*/  HADD2.F32 R135, -RZ, R135.H1_H1 ;  /* 0x30000087ff877230 */ /* 0x000fe40000004100 */
[C---:B------:R-:W-:Y:S01]  /*76b0*/  FFMA R0, R81.reuse, R2, R0 ;  /* 0x0000000251007223 */ /* 0x040fe20000000000 */
[C---:B------:R-:W-:Y:S01]  /*76c0*/  FMUL R2, R78.reuse, R5 ;  /* 0x000000054e027220 */ /* 0x040fe20000400000 */
[--C-:B------:R-:W-:Y:S01]  /*76d0*/  HADD2.F32 R142, -RZ, R3.reuse.H0_H0 ;  /* 0x20000003ff8e7230 */ /* 0x100fe20000004100 */
[----:B------:R-:W-:Y:S01]  /*76e0*/  F2FP.F16.E4M3.UNPACK_B R5, R163.H1 ;  /* 0x000000a3ff05723e */ /* 0x000fe200030006ff */
[----:B------:R-:W-:Y:S02]  /*76f0*/  HADD2.F32 R137, -RZ, R3.H1_H1 ;  /* 0x30000003ff897230 */ /* 0x000fe40000004100 */
[C---:B------:R-:W-:Y:S01]  /*7700*/  FFMA R2, R81.reuse, R82, R2 ;  /* 0x0000005251027223 */ /* 0x040fe20000000002 */
[--C-:B------:R-:W-:Y:S02]  /*7710*/  HADD2.F32 R82, -RZ, R4.reuse.H0_H0 ;  /* 0x20000004ff527230 */ /* 0x100fe40000004100 */
[C---:B------:R-:W-:Y:S01]  /*7720*/  FMUL R3, R78.reuse, R6 ;  /* 0x000000064e037220 */ /* 0x040fe20000400000 */
[----:B------:R-:W-:Y:S02]  /*7730*/  HADD2.F32 R139, -RZ, R4.H1_H1 ;  /* 0x30000004ff8b7230 */ /* 0x000fe40000004100 */
[C---:B------:R-:W-:Y:S01]  /*7740*/  FMUL R4, R78.reuse, R9 ;  /* 0x000000094e047220 */ /* 0x040fe20000400000 */
[--C-:B------:R-:W-:Y:S02]  /*7750*/  HADD2.F32 R141, -RZ, R5.reuse.H1_H1 ;  /* 0x30000005ff8d7230 */ /* 0x100fe40000004100 */
[C---:B------:R-:W-:Y:S01]  /*7760*/  FFMA R3, R81.reuse, R84, R3 ;  /* 0x0000005451037223 */ /* 0x040fe20000000003 */
[----:B------:R-:W-:Y:S01]  /*7770*/  FFMA R7, R81, R86, R7 ;  /* 0x0000005651077223 */ /* 0x000fe20000000007 */
[----:B------:R-:W-:Y:S02]  /*7780*/  HADD2.F32 R84, -RZ, R5.H0_H0 ;  /* 0x20000005ff547230 */ /* 0x000fe40000004100 */
[C---:B------:R-:W-:Y:S01]  /*7790*/  FMUL R5, R78.reuse, R10 ;  /* 0x0000000a4e057220 */ /* 0x040fe20000400000 */
[C---:B------:R-:W-:Y:S01]  /*77a0*/  FMUL R6, R78.reuse, R11 ;  /* 0x0000000b4e067220 */ /* 0x040fe20000400000 */
[C---:B------:R-:W-:Y:S01]  /*77b0*/  FMUL R11, R78.reuse, R16 ;  /* 0x000000104e0b7220 */ /* 0x040fe20000400000 */
[----:B------:R-:W-:Y:S01]  /*77c0*/  F2FP.SATFINITE.E4M3.F32.PACK_AB_MERGE_C R143, R7, R3, RZ ;  /* 0x00000003078f723e */ /* 0x000fe200048070ff */
[C---:B------:R-:W-:Y:S01]  /*77d0*/  FMUL R3, R78.reuse, R8 ;  /* 0x000000084e037220 */ /* 0x040fe20000400000 */
[C---:B------:R-:W-:Y:S01]  /*77e0*/  FMUL R7, R78.reuse, R12 ;  /* 0x0000000c4e077220 */ /* 0x040fe20000400000 */
[C---:B------:R-:W-:Y:S01]  /*77f0*/  FMUL R8, R78.reuse, R13 ;  /* 0x0000000d4e087220 */ /* 0x040fe20000400000 */
[C---:B------:R-:W-:Y:S01]  /*7800*/  FMUL R12, R78.reuse, R17 ;  /* 0x000000114e0c7220 */ /* 0x040fe20000400000 */
[C---:B------:R-:W-:Y:S01]  /*7810*/  FFMA R3, R81.reuse, R88, R3 ;  /* 0x0000005851037223 */ /* 0x040fe20000000003 */
[C---:B------:R-:W-:Y:S01]  /*7820*/  FFMA R4, R81.reuse, R83, R4 ;  /* 0x0000005351047223 */ /* 0x040fe20000000004 */
[C---:B------:R-:W-:Y:S01]  /*7830*/  FFMA R5, R81.reuse, R90, R5 ;  /* 0x0000005a51057223 */ /* 0x040fe20000000005 */
[C---:B------:R-:W-:Y:S01]  /*7840*/  FFMA R6, R81.reuse, R85, R6 ;  /* 0x0000005551067223 */ /* 0x040fe20000000006 */
[C---:B------:R-:W-:Y:S01]  /*7850*/  FFMA R7, R81.reuse, R92, R7 ;  /* 0x0000005c51077223 */ /* 0x040fe20000000007 */
[C---:B------:R-:W-:Y:S01]  /*7860*/  FFMA R8, R81.reuse, R87, R8 ;  /* 0x0000005751087223 */ /* 0x040fe20000000008 */
[C---:B------:R-:W-:Y:S01]  /*7870*/  FMUL R16, R78.reuse, R21 ;  /* 0x000000154e107220 */ /* 0x040fe20000400000 */
[----:B------:R-:W-:Y:S01]  /*7880*/  FMUL R9, R78, R14 ;  /* 0x0000000e4e097220 */ /* 0x000fe20000400000 */
[----:B------:R-:W-:Y:S01]  /*7890*/  F2FP.SATFINITE.E4M3.F32.PACK_AB_MERGE_C R5, R6, R5, RZ ;  /* 0x000000050605723e */ /* 0x000fe200048070ff */
[C---:B------:R-:W-:Y:S01]  /*78a0*/  FMUL R10, R78.reuse, R15 ;  /* 0x0000000f4e0a7220 */ /* 0x040fe20000400000 */
[C---:B------:R-:W-:Y:S01]  /*78b0*/  FMUL R15, R78.reuse, R20 ;  /* 0x000000144e0f7220 */ /* 0x040fe20000400000 */
[C---:B------:R-:W-:Y:S01]  /*78c0*/  FFMA R9, R81.reuse, R94, R9 ;  /* 0x0000005e51097223 */ /* 0x040fe20000000009 */
[C---:B------:R-:W-:Y:S01]  /*78d0*/  FMUL R20, R78.reuse, R25 ;  /* 0x000000194e147220 */ /* 0x040fe20000400000 */
[C---:B------:R-:W-:Y:S01]  /*78e0*/  FFMA R10, R81.reuse, R89, R10 ;  /* 0x00000059510a7223 */ /* 0x040fe2000000000a */
[C---:B------:R-:W-:Y:S01]  /*78f0*/  FFMA R11, R81.reuse, R96, R11 ;  /* 0x00000060510b7223 */ /* 0x040fe2000000000b */
[C---:B------:R-:W-:Y:S01]  /*7900*/  FFMA R12, R81.reuse, R91, R12 ;  /* 0x0000005b510c7223 */ /* 0x040fe2000000000c */
[C---:B------:R-:W-:Y:S01]  /*7910*/  FMUL R13, R78.reuse, R18 ;  /* 0x000000124e0d7220 */ /* 0x040fe20000400000 */
[----:B------:R-:W-:Y:S01]  /*7920*/  FMUL R14, R78, R19 ;  /* 0x000000134e0e7220 */ /* 0x000fe20000400000 */
[----:B------:R-:W-:Y:S01]  /*7930*/  F2FP.SATFINITE.E4M3.F32.PACK_AB_MERGE_C R9, R10, R9, RZ ;  /* 0x000000090a09723e */ /* 0x000fe200048070ff */
[C---:B------:R-:W-:Y:S01]  /*7940*/  FMUL R19, R78.reuse, R24 ;  /* 0x000000184e137220 */ /* 0x040fe20000400000 */
        /* <DEDUP_REMOVED lines=17> */
[----:B------:R-:W-:Y:S01]  /*7a60*/  FMUL R27, R78, R32 ;  /* 0x000000204e1b7220 */ /* 0x000fe20000400000 */
[C---:B------:R-:W-:Y:S01]  /*7a70*/  FFMA R21, R81.reuse, R106, R21 ;  /* 0x0000006a51157223 */ /* 0x040fe20000000015 */
[C---:B------:R-:W-:Y:S01]  /*7a80*/  FFMA R22, R81.reuse, R101, R22 ;  /* 0x0000006551167223 */ /* 0x040fe20000000016 */
[----:B------:R-:W-:Y:S01]  /*7a90*/  F2FP.SATFINITE.E4M3.F32.PACK_AB_MERGE_C R16, R16, R15, R17 ;  /* 0x0000000f1010723e */ /* 0x000fe20004807011 */
[C---:B------:R-:W-:Y:S01]  /*7aa0*/  FFMA R23, R81.reuse, R108, R23 ;  /* 0x0000006c51177223 */ /* 0x040fe20000000017 */
[C---:B------:R-:W-:Y:S01]  /*7ab0*/  FFMA R24, R81.reuse, R103, R24 ;  /* 0x0000006751187223 */ /* 0x040fe20000000018 */
[----:B------:R-:W-:Y:S01]  /*7ac0*/  FMUL R32, R78, R37 ;  /* 0x000000254e207220 */ /* 0x000fe20000400000 */
[----:B------:R-:W-:Y:S01]  /*7ad0*/  F2FP.SATFINITE.E4M3.F32.PACK_AB_MERGE_C R21, R22, R21, RZ ;  /* 0x000000151615723e */ /* 0x000fe200048070ff */
[C---:B------:R-:W-:Y:S01]  /*7ae0*/  FMUL R25, R78.reuse, R30 ;  /* 0x0000001e4e197220 */ /* 0x040fe20000400000 */
[C---:B------:R-:W-:Y:S01]  /*7af0*/  FMUL R26, R78.reuse, R31 ;  /* 0x0000001f4e1a7220 */ /* 0x040fe20000400000 */
[----:B------:R-:W-:Y:S01]  /*7b00*/  FMUL R31, R78, R36 ;  /* 0x000000244e1f7220 */ /* 0x000fe20000400000 */
[----:B------:R-:W-:Y:S01]  /*7b10*/  F2FP.SATFINITE.E4M3.F32.PACK_AB_MERGE_C R17, R20, R19, R21 ;  /* 0x000000131411723e */ /* 0x000fe20004807015 */
        /* <DEDUP_REMOVED lines=8> */
[----:B------:R-:W-:Y:S01]  /*7ba0*/  FMUL R35, R78, R40 ;  /* 0x000000284e237220 */ /* 0x000fe20000400000 */
[C---:B------:R-:W-:Y:S01]  /*7bb0*/  FFMA R29, R81.reuse, R114, R29 ;  /* 0x00000072511d7223 */ /* 0x040fe2000000001d */
[----:B------:R-:W-:Y:S01]  /*7bc0*/  F2FP.SATFINITE.E4M3.F32.PACK_AB_MERGE_C R18, R24, R23, R18 ;  /* 0x000000171812723e */ /* 0x000fe20004807012 */
        /* <DEDUP_REMOVED lines=22> */
[C---:B------:R-:W-:Y:S01]  /*7d30*/  FMUL R41, R78.reuse, R46 ;  /* 0x0000002e4e297220 */ /* 0x040fe20000400000 */
[C---:B------:R-:W-:Y:S01]  /*7d40*/  FMUL R42, R78.reuse, R47 ;  /* 0x0000002f4e2a7220 */ /* 0x040fe20000400000 */
[C---:B------:R-:W-:Y:S01]  /*7d50*/  FFMA R40, R81.reuse, R119, R40 ;  /* 0x0000007751287223 */ /* 0x040fe20000000028 */
[--C-:B------:R-:W-:Y:S02]  /*7d60*/  HADD2.F32 R130, -RZ, R125.reuse.H0_H0 ;  /* 0x2000007dff827230 */ /* 0x100fe40000004100 */
[C---:B------:R-:W-:Y:S01]  /*7d70*/  FFMA R41, R81.reuse, R126, R41 ;  /* 0x0000007e51297223 */ /* 0x040fe20000000029 */
[----:B------:R-:W-:Y:S02]  /*7d80*/  HADD2.F32 R125, -RZ, R125.H1_H1 ;  /* 0x3000007dff7d7230 */ /* 0x000fe40000004100 */
[C---:B------:R-:W-:Y:S01]  /*7d90*/  FMUL R45, R78.reuse, R50 ;  /* 0x000000324e2d7220 */ /* 0x040fe20000400000 */
[C---:B------:R-:W-:Y:S01]  /*7da0*/  FFMA R42, R81.reuse, R121, R42 ;  /* 0x00000079512a7223 */ /* 0x040fe2000000002a */
[C---:B------:R-:W-:Y:S01]  /*7db0*/  FMUL R46, R78.reuse, R51 ;  /* 0x000000334e2e7220 */ /* 0x040fe20000400000 */
[C---:B------:R-:W-:Y:S01]  /*7dc0*/  FFMA R43, R81.reuse, R128, R43 ;  /* 0x00000080512b7223 */ /* 0x040fe2000000002b */
[C---:B------:R-:W-:Y:S01]  /*7dd0*/  FMUL R47, R78.reuse, R52 ;  /* 0x000000344e2f7220 */ /* 0x040fe20000400000 */
        /* <DEDUP_REMOVED lines=10> */
[C---:B------:R-:W-:Y:S01]  /*7e80*/  FFMA R45, R81.reuse, R130, R45 ;  /* 0x00000082512d7223 */ /* 0x040fe2000000002d */
[C---:B------:R-:W-:Y:S01]  /*7e90*/  FMUL R59, R78.reuse, R64 ;  /* 0x000000404e3b7220 */ /* 0x040fe20000400000 */
[C---:B------:R-:W-:Y:S01]  /*7ea0*/  FMUL R60, R78.reuse, R65 ;  /* 0x000000414e3c7220 */ /* 0x040fe20000400000 */
[C---:B------:R-:W-:Y:S01]  /*7eb0*/  FMUL R61, R78.reuse, R66 ;  /* 0x000000424e3d7220 */ /* 0x040fe20000400000 */
[----:B------:R-:W-:Y:S01]  /*7ec0*/  FMUL R62, R78, R67 ;  /* 0x000000434e3e7220 */ /* 0x000fe20000400000 */
[C---:B------:R-:W-:Y:S01]  /*7ed0*/  FFMA R46, R81.reuse, R125, R46 ;  /* 0x0000007d512e7223 */ /* 0x040fe2000000002e */
[----:B------:R-:W-:Y:S01]  /*7ee0*/  F2FP.SATFINITE.E4M3.F32.PACK_AB_MERGE_C R64, R2, R0, R143 ;  /* 0x000000000240723e */ /* 0x000fe2000480708f */
[C---:B------:R-:W-:Y:S01]  /*7ef0*/  FFMA R47, R81.reuse, R132, R47 ;  /* 0x00000084512f7223 */ /* 0x040fe2000000002f */
[----:B------:R-:W-:Y:S01]  /*7f00*/  F2FP.SATFINITE.E4M3.F32.PACK_AB_MERGE_C R65, R4, R3, R5 ;  /* 0x000000030441723e */ /* 0x000fe20004807005 */
[C---:B------:R-:W-:Y:S01]  /*7f10*/  FFMA R48, R81.reuse, R127, R48 ;  /* 0x0000007f51307223 */ /* 0x040fe20000000030 */
[----:B------:R-:W-:Y:S01]  /*7f20*/  F2FP.SATFINITE.E4M3.F32.PACK_AB_MERGE_C R66, R8, R7, R9 ;  /* 0x000000070842723e */ /* 0x000fe20004807009 */
[C---:B------:R-:W-:Y:S01]  /*7f30*/  FFMA R49, R81.reuse, R134, R49 ;  /* 0x0000008651317223 */ /* 0x040fe20000000031 */
[----:B------:R-:W-:Y:S01]  /*7f40*/  F2FP.SATFINITE.E4M3.F32.PACK_AB_MERGE_C R67, R12, R11, R13 ;  /* 0x0000000b0c43723e */ /* 0x000fe2000480700d */
[----:B------:R-:W-:Y:S01]  /*7f50*/  FMUL R53, R78, R58 ;  /* 0x0000003a4e357220 */ /* 0x000fe20000400000 */
[C---:B------:R-:W-:Y:S01]  /*7f60*/  FFMA R50, R81.reuse, R129, R50 ;  /* 0x0000008151327223 */ /* 0x040fe20000000032 */
[C---:B------:R-:W-:Y:S01]  /*7f70*/  FFMA R51, R81.reuse, R136, R51 ;  /* 0x0000008851337223 */ /* 0x040fe20000000033 */
[C---:B------:R-:W-:Y:S01]  /*7f80*/  FFMA R52, R81.reuse, R131, R52 ;  /* 0x0000008351347223 */ /* 0x040fe20000000034 */
[----:B------:R1:W-:Y:S01]  /*7f90*/  STS.128 [R172+UR49+0xa200], R64 ;  /* 0x00a20040ac007988 */ /* 0x0003e20008000c31 */
[C---:B------:R-:W-:Y:S01]  /*7fa0*/  FFMA R53, R81.reuse, R138, R53 ;  /* 0x0000008a51357223 */ /* 0x040fe20000000035 */
[----:B------:R-:W-:Y:S01]  /*7fb0*/  F2FP.SATFINITE.E4M3.F32.PACK_AB_MERGE_C R37, R38, R37, RZ ;  /* 0x000000252625723e */ /* 0x000fe200048070ff */
[C---:B------:R-:W-:Y:S01]  /*7fc0*/  FFMA R54, R81.reuse, R133, R54 ;  /* 0x0000008551367223 */ /* 0x040fe20000000036 */
[----:B------:R-:W-:Y:S01]  /*7fd0*/  FMUL R58, R78, R63 ;  /* 0x0000003f4e3a7220 */ /* 0x000fe20000400000 */
[C---:B------:R-:W-:Y:S01]  /*7fe0*/  FFMA R55, R81.reuse, R140, R55 ;  /* 0x0000008c51377223 */ /* 0x040fe20000000037 */
[C---:B------:R-:W-:Y:S01]  /*7ff0*/  FFMA R56, R81.reuse, R135, R56 ;  /* 0x0000008751387223 */ /* 0x040fe20000000038 */
[C---:B------:R-:W-:Y:S01]  /*8000*/  FFMA R57, R81.reuse, R142, R57 ;  /* 0x0000008e51397223 */ /* 0x040fe20000000039 */
[----:B------:R1:W-:Y:S01]  /*8010*/  STS.128 [R192+0xa010], R16 ;  /* 0x00a01010c0007388 */ /* 0x0003e20000000c00 */
[----:B------:R-:W-:Y:S01]  /*8020*/  F2FP.SATFINITE.E4M3.F32.PACK_AB_MERGE_C R33, R36, R35, R37 ;  /* 0x000000232421723e */ /* 0x000fe20004807025 */
[C---:B------:R-:W-:Y:S01]  /*8030*/  FFMA R58, R81.reuse, R137, R58 ;  /* 0x00000089513a7223 */ /* 0x040fe2000000003a */
[----:B------:R-:W-:Y:S01]  /*8040*/  F2FP.SATFINITE.E4M3.F32.PACK_AB_MERGE_C R34, R42, R41, RZ ;  /* 0x000000292a22723e */ /* 0x000fe200048070ff */
[C---:B------:R-:W-:Y:S01]  /*8050*/  FFMA R59, R81.reuse, R82, R59 ;  /* 0x00000052513b7223 */ /* 0x040fe2000000003b */
[----:B------:R-:W-:Y:S01]  /*8060*/  F2FP.SATFINITE.E4M3.F32.PACK_AB_MERGE_C R35, R46, R45, RZ ;  /* 0x0000002d2e23723e */ /* 0x000fe200048070ff */
        /* <DEDUP_REMOVED lines=25> */
[----:B------:R-:W-:Y:S02]  /*8200*/  UIADD3 UR8, UP0, UPT, UR52, 0x680, URZ ;  /* 0x0000068034087890 */ /* 0x000fe4000ff1e0ff */
[----:B------:R-:W-:Y:S02]  /*8210*/  UIADD3 UR5, UPT, UPT, UR41, 0x40, URZ ;  /* 0x0000004029057890 */ /* 0x000fe4000fffe0ff */
[----:B------:R-:W-:Y:S02]  /*8220*/  UIADD3 UR4, UPT, UPT, UR49, 0xa200, URZ ;  /* 0x0000a20031047890 */ /* 0x000fe4000fffe0ff */
[----:B------:R-:W-:Y:S01]  /*8230*/  UIADD3.X UR9, UPT, UPT, URZ, UR53, URZ, UP0, !UPT ;  /* 0x00000035ff097290 */ /* 0x000fe200087fe4ff */
[----:B------:R-:W-:Y:S01]  /*8240*/  UMOV UR6, UR42 ;  /* 0x0000002a00067c82 */ /* 0x000fe20008000000 */
[----:B------:R-:W-:Y:S07]  /*8250*/  UMOV UR7, UR36 ;  /* 0x0000002400077c82 */ /* 0x000fee0008000000 */
[----:B------:R2:W-:Y:S01]  /*8260*/  UTMASTG.3D [UR4], [UR8] ;  /* 0x00000004080073b5 */ /* 0x0005e20008010000 */
[----:B------:R0:W-:Y:S01]  /*8270*/  UTMACMDFLUSH ;  /* 0x00000000000079b7 */ /* 0x0001e20000000000 */
[----:B--2---:R-:W-:Y:S04]  /*8280*/  DEPBAR.LE SB0, 0x1 ;  /* 0x000080400000791a */ /* 0x004fe80000000000 */
.L_x_108:
[----:B------:R-:W-:Y:S05]  /*8290*/  BSYNC.RECONVERGENT B0 ;  /* 0x0000000000007941 */ /* 0x000fea0003800200 */
.L_x_107:
        /* <DEDUP_REMOVED lines=16> */
.L_x_112:
[----:B------:R-:W-:Y:S05]  /*83a0*/  BSYNC B0 ;  /* 0x0000000000007941 */ /* 0x000fea0003800000 */
.L_x_111:
        /* <DEDUP_REMOVED lines=20> */
.L_x_110:
[----:B------:R-:W-:Y:S05]  /*84f0*/  BSYNC B1 ;  /* 0x0000000000017941 */ /* 0x000fea0003800000 */
.L_x_109:
[----:B--2---:R-:W-:Y:S01]  /*8500*/  VIADD R0, R80, 0x80 ;  /* 0x0000008050007836 */ /* 0x004fe20000000000 */
        /* <DEDUP_REMOVED lines=10> */
[----:B------:R-:W5:Y:S01]  /*85b0*/  LDCU.64 UR6, c[0x4][0x80] ;  /* 0x01001000ff0677ac */ /* 0x000f620008000a00 */
[----:B------:R-:W1:Y:S01]  /*85c0*/  LDC.64 R2, c[0x4][R3] ;  /* 0x0100000003027b82 */ /* 0x000e620000000a00 */
[----:B------:R-:W3:Y:S01]  /*85d0*/  LDCU.64 UR4, c[0x4][0x18] ;  /* 0x01000300ff0477ac */ /* 0x000ee20008000a00 */
[----:B--2---:R-:W-:Y:S01]  /*85e0*/  MOV R5, UR9 ;  /* 0x0000000900057c02 */ /* 0x004fe20008000f00 */
[----:B------:R-:W-:Y:S01]  /*85f0*/  IMAD.U32 R4, RZ, RZ, UR8 ;  /* 0x00000008ff047e24 */ /* 0x000fe2000f8e00ff */
[----:B-----5:R-:W-:Y:S01]  /*8600*/  MOV R7, UR7 ;  /* 0x0000000700077c02 */ /* 0x020fe20008000f00 */
[----:B------:R-:W-:Y:S01]  /*8610*/  IMAD.U32 R6, RZ, RZ, UR6 ;  /* 0x00000006ff067e24 */ /* 0x000fe2000f8e00ff */
[----:B---3--:R-:W-:Y:S01]  /*8620*/  MOV R11, UR5 ;  /* 0x00000005000b7c02 */ /* 0x008fe20008000f00 */
[----:B------:R-:W-:Y:S02]  /*8630*/  IMAD.U32 R10, RZ, RZ, UR4 ;  /* 0x00000004ff0a7e24 */ /* 0x000fe4000f8e00ff */
[----:B------:R-:W-:Y:S07]  /*8640*/  LEPC R20, `(.L_x_115) ;  /* 0x000000001014794e */ /* 0x000fee0000000000 */
[----:B-1--4-:R-:W-:Y:S05]  /*8650*/  CALL.ABS.NOINC R2 ;  /* 0x0000000002007343 */ /* 0x012fea0003c00000 */
.L_x_115:
[----:B------:R-:W-:Y:S05]  /*8660*/  BSYNC.RECONVERGENT B6 ;  /* 0x0000000000067941 */ /* 0x000fea0003800200 */
.L_x_114:
[----:B---3--:R-:W-:Y:S01]  /*8670*/  F2FP.F16.E4M3.UNPACK_B R4, R149 ;  /* 0x00000095ff04723e */ /* 0x008fe200020006ff */
        /* <DEDUP_REMOVED lines=13> */
[----:B----4-:R-:W-:Y:S01]  /*8750*/  F2FP.F16.E4M3.UNPACK_B R125, R159.H1 ;  /* 0x0000009fff7d723e */ /* 0x010fe200030006ff */
        /* <DEDUP_REMOVED lines=262> */
[----:B------:R-:W-:Y:S02]  /*97c0*/  UIADD3 UR8, UP0, UPT, UR52, 0x680, URZ ;  /* 0x0000068034087890 */ /* 0x000fe4000ff1e0ff */
[----:B------:R-:W-:Y:S02]  /*97d0*/  UIADD3 UR5, UPT, UPT, UR41, 0x80, URZ ;  /* 0x0000008029057890 */ /* 0x000fe4000fffe0ff */
[----:B------:R-:W-:Y:S01]  /*97e0*/  MOV R188, UR10 ;  /* 0x0000000a00bc7c02 */ /* 0x000fe20008000f00 */
[----:B------:R-:W-:Y:S01]  /*97f0*/  UIADD3.X UR9, UPT, UPT, URZ, UR53, URZ, UP0, !UPT ;  /* 0x00000035ff097290 */ /* 0x000fe200087fe4ff */
[----:B------:R-:W-:Y:S02]  /*9800*/  UMOV UR6, UR42 ;  /* 0x0000002a00067c82 */ /* 0x000fe40008000000 */
[----:B------:R-:W-:Y:S01]  /*9810*/  R2UR UR4, R188 ;  /* 0x00000000bc0472ca */ /* 0x000fe200000e0000 */
[----:B------:R-:W-:Y:S11]  /*9820*/  UMOV UR7, UR36 ;  /* 0x0000002400077c82 */ /* 0x000ff60008000000 */
[----:B------:R-:W-:Y:S01]  /*9830*/  @!UPT UIADD3 URZ, UPT, UPT, URZ, URZ, URZ ;  /* 0x000000fffffff290 */ /* 0x000fe2000fffe0ff */
[----:B------:R2:W-:Y:S01]  /*9840*/  UTMASTG.3D [UR4], [UR8] ;  /* 0x00000004080073b5 */ /* 0x0005e20008010000 */
[----:B------:R0:W-:Y:S01]  /*9850*/  UTMACMDFLUSH ;  /* 0x00000000000079b7 */ /* 0x0001e20000000000 */
[----:B--2---:R-:W-:Y:S04]  /*9860*/  DEPBAR.LE SB0, 0x1 ;  /* 0x000080400000791a */ /* 0x004fe80000000000 */
.L_x_117:
[----:B------:R-:W-:Y:S05]  /*9870*/  BSYNC.RECONVERGENT B0 ;  /* 0x0000000000007941 */ /* 0x000fea0003800200 */
.L_x_116:
        /* <DEDUP_REMOVED lines=16> */
.L_x_121:
[----:B------:R-:W-:Y:S05]  /*9980*/  BSYNC B0 ;  /* 0x0000000000007941 */ /* 0x000fea0003800000 */
.L_x_120:
        /* <DEDUP_REMOVED lines=20> */
.L_x_119:
[----:B------:R-:W-:Y:S05]  /*9ad0*/  BSYNC B1 ;  /* 0x0000000000017941 */ /* 0x000fea0003800000 */
.L_x_118:
[----:B--2---:R-:W-:Y:S05]  /*9ae0*/  VIADD R0, R80, 0xc0 ;  /* 0x000000c050007836 */ /* 0x004fea0000000000 */
        /* <DEDUP_REMOVED lines=20> */
.L_x_123:
[----:B------:R-:W-:Y:S01]  /*9c30*/  ISETP.NE.AND P0, PT, R189, RZ, PT ;  /* 0x000000ffbd00720c */ /* 0x000fe20003f05270 */
[----:B------:R-:W-:Y:S05]  /*9c40*/  WARPSYNC.ALL ;  /* 0x0000000000007948 */ /* 0x000fea0003800000 */
[----:B------:R-:W-:Y:S01]  /*9c50*/  R2UR UR4, R80 ;  /* 0x00000000500472ca */ /* 0x000fe200000e0000 */
[----:B------:R-:W-:Y:S01]  /*9c60*/  BSSY.RECONVERGENT B0, `(.L_x_124) ;  /* 0x000011d000007945 */ /* 0x000fe20003800200 */
[----:B---3--:R-:W-:Y:S02]  /*9c70*/  F2FP.F16.E4M3.UNPACK_B R11, R149 ;  /* 0x00000095ff0b723e */ /* 0x008fe400020006ff */
[----:B------:R-:W-:Y:S02]  /*9c80*/  F2FP.F16.E4M3.UNPACK_B R10, R150 ;  /* 0x00000096ff0a723e */ /* 0x000fe400020006ff */
[----:B------:R-:W-:Y:S01]  /*9c90*/  F2FP.F16.E4M3.UNPACK_B R9, R151 ;  /* 0x00000097ff09723e */ /* 0x000fe200020006ff */
[--C-:B------:R-:W-:Y:S01]  /*9ca0*/  HADD2.F32 R83, -RZ, R11.reuse.H0_H0 ;  /* 0x2000000bff537230 */ /* 0x100fe20000004100 */
[----:B----4-:R-:W-:Y:S01]  /*9cb0*/  F2FP.F16.E4M3.UNPACK_B R8, R152 ;  /* 0x00000098ff08723e */ /* 0x010fe200020006ff */
[----:B------:R-:W-:Y:S01]  /*9cc0*/  HADD2.F32 R84, -RZ, R11.H1_H1 ;  /* 0x3000000bff547230 */ /* 0x000fe20000004100 */
[----:B------:R-:W-:Y:S01]  /*9cd0*/  F2FP.F16.E4M3.UNPACK_B R7, R153 ;  /* 0x00000099ff07723e */ /* 0x000fe200020006ff */
[--C-:B------:R-:W-:Y:S01]  /*9ce0*/  HADD2.F32 R87, -RZ, R10.reuse.H0_H0 ;  /* 0x2000000aff577230 */ /* 0x100fe20000004100 */
[----:B------:R-:W-:Y:S01]  /*9cf0*/  F2FP.F16.E4M3.UNPACK_B R6, R154 ;  /* 0x0000009aff06723e */ /* 0x000fe200020006ff */
[----:B------:R-:W-:Y:S01]  /*9d00*/  HADD2.F32 R88, -RZ, R10.H1_H1 ;  /* 0x3000000aff587230 */ /* 0x000fe20000004100 */
[----:B------:R-:W-:Y:S01]  /*9d10*/  F2FP.F16.E4M3.UNPACK_B R5, R155 ;  /* 0x0000009bff05723e */ /* 0x000fe200020006ff */
[--C-:B------:R-:W-:Y:S01]  /*9d20*/  HADD2.F32 R91, -RZ, R9.reuse.H0_H0 ;  /* 0x20000009ff5b7230 */ /* 0x100fe20000004100 */
[----:B-1----:R-:W-:Y:S01]  /*9d30*/  F2FP.F16.E4M3.UNPACK_B R4, R156 ;  /* 0x0000009cff04723e */ /* 0x002fe200020006ff */
[----:B------:R-:W-:Y:S01]  /*9d40*/  HADD2.F32 R92, -RZ, R9.H1_H1 ;  /* 0x30000009ff5c7230 */ /* 0x000fe20000004100 */
[-C--:B------:R-:W-:Y:S01]  /*9d50*/  F2FP.F16.E4M3.UNPACK_B R2, R148.reuse ;  /* 0x00000094ff02723e */ /* 0x080fe200020006ff */
[--C-:B------:R-:W-:Y:S01]  /*9d60*/  HADD2.F32 R95, -RZ, R8.reuse.H0_H0 ;  /* 0x20000008ff5f7230 */ /* 0x100fe20000004100 */
[----:B------:R-:W-:Y:S01]  /*9d70*/  F2FP.F16.E4M3.UNPACK_B R148, R148.H1 ;  /* 0x00000094ff94723e */ /* 0x000fe200030006ff */
[----:B------:R-:W-:Y:S01]  /*9d80*/  HADD2.F32 R97, -RZ, R8.H1_H1 ;  /* 0x30000008ff617230 */ /* 0x000fe20000004100 */
[----:B------:R-:W-:Y:S01]  /*9d90*/  F2FP.F16.E4M3.UNPACK_B R149, R149.H1 ;  /* 0x00000095ff95723e */ /* 0x000fe200030006ff */
[--C-:B------:R-:W-:Y:S01]  /*9da0*/  HADD2.F32 R98, -RZ, R7.reuse.H0_H0 ;  /* 0x20000007ff627230 */ /* 0x100fe20000004100 */
[----:B------:R-:W-:Y:S01]  /*9db0*/  F2FP.F16.E4M3.UNPACK_B R150, R150.H1 ;  /* 0x00000096ff96723e */ /* 0x000fe200030006ff */
[----:B------:R-:W-:Y:S01]  /*9dc0*/  HADD2.F32 R101, -RZ, R7.H1_H1 ;  /* 0x30000007ff657230 */ /* 0x000fe20000004100 */
[----:B------:R-:W-:Y:S01]  /*9dd0*/  F2FP.F16.E4M3.UNPACK_B R151, R151.H1 ;  /* 0x00000097ff97723e */ /* 0x000fe200030006ff */
[--C-:B------:R-:W-:Y:S01]  /*9de0*/  HADD2.F32 R102, -RZ, R6.reuse.H0_H0 ;  /* 0x20000006ff667230 */ /* 0x100fe20000004100 */
[----:B------:R-:W-:Y:S01]  /*9df0*/  F2FP.F16.E4M3.UNPACK_B R138, R163 ;  /* 0x000000a3ff8a723e */ /* 0x000fe200020006ff */
[----:B------:R-:W-:Y:S01]  /*9e00*/  HADD2.F32 R105, -RZ, R6.H1_H1 ;  /* 0x30000006ff697230 */ /* 0x000fe20000004100 */
[----:B------:R-:W-:Y:S01]  /*9e10*/  R2UR UR5, R193 ;  /* 0x00000000c10572ca */ /* 0x000fe200000e0000 */
[--C-:B------:R-:W-:Y:S01]  /*9e20*/  HADD2.F32 R106, -RZ, R5.reuse.H0_H0 ;  /* 0x20000005ff6a7230 */ /* 0x100fe20000004100 */
[----:B------:R-:W-:Y:S01]  /*9e30*/  F2FP.F16.E4M3.UNPACK_B R116, R157 ;  /* 0x0000009dff74723e */ /* 0x000fe200020006ff */
[----:B------:R-:W-:Y:S01]  /*9e40*/  HADD2.F32 R109, -RZ, R5.H1_H1 ;  /* 0x30000005ff6d7230 */ /* 0x000fe20000004100 */
[----:B------:R-:W-:Y:S01]  /*9e50*/  F2FP.F16.E4M3.UNPACK_B R120, R158 ;  /* 0x0000009eff78723e */ /* 0x000fe200020006ff */
[--C-:B------:R-:W-:Y:S01]  /*9e60*/  HADD2.F32 R110, -RZ, R4.reuse.H0_H0 ;  /* 0x20000004ff6e7230 */ /* 0x100fe20000004100 */
[----:B------:R-:W-:Y:S01]  /*9e70*/  F2FP.F16.E4M3.UNPACK_B R124, R159 ;  /* 0x0000009fff7c723e */ /* 0x000fe200020006ff */
[----:B------:R-:W-:Y:S01]  /*9e80*/  HADD2.F32 R113, -RZ, R4.H1_H1 ;  /* 0x30000004ff717230 */ /* 0x000fe20000004100 */
[----:B------:R-:W-:Y:S01]  /*9e90*/  F2FP.F16.E4M3.UNPACK_B R128, R160 ;  /* 0x000000a0ff80723e */ /* 0x000fe200020006ff */
[----:B------:R-:W1:Y:S01]  /*9ea0*/  LDTM.x64 R4, tmem[UR4+0xc0] ;  /* 0x0000c004000479ee */ /* 0x000e620008340000 */
[--C-:B------:R-:W-:Y:S01]  /*9eb0*/  HADD2.F32 R0, -RZ, R2.reuse.H0_H0 ;  /* 0x20000002ff007230 */ /* 0x100fe20000004100 */
[----:B------:R-:W-:Y:S01]  /*9ec0*/  NOP ;  /* 0x0000000000007918 */ /* 0x000fe20000000000 */
[----:B------:R-:W-:Y:S01]  /*9ed0*/  HADD2.F32 R2, -RZ, R2.H1_H1 ;  /* 0x30000002ff027230 */ /* 0x000fe20000004100 */
[----:B------:R-:W-:Y:S01]  /*9ee0*/  UIADD3 UR5, UPT, UPT, UR5, 0xd0, URZ ;  /* 0x000000d005057890 */ /* 0x000fe2000fffe0ff */
[--C-:B------:R-:W-:Y:S01]  /*9ef0*/  HADD2.F32 R86, -RZ, R149.reuse.H1_H1 ;  /* 0x30000095ff567230 */ /* 0x100fe20000004100 */
[----:B------:R-:W-:Y:S01]  /*9f00*/  F2FP.F16.E4M3.UNPACK_B R132, R161 ;  /* 0x000000a1ff84723e */ /* 0x000fe200020006ff */
[--C-:B------:R-:W-:Y:S01]  /*9f10*/  HADD2.F32 R114, -RZ, R116.reuse.H0_H0 ;  /* 0x20000074ff727230 */ /* 0x100fe20000004100 */
[----:B------:R-:W-:Y:S01]  /*9f20*/  UPRMT UR5, UR37, 0x654, UR5 ;  /* 0x0000065425057896 */ /* 0x000fe20008000005 */
[----:B------:R-:W-:Y:S01]  /*9f30*/  HADD2.F32 R117, -RZ, R116.H1_H1 ;  /* 0x30000074ff757230 */ /* 0x000fe20000004100 */
[----:B------:R-:W-:Y:S01]  /*9f40*/  F2FP.F16.E4M3.UNPACK_B R136, R162 ;  /* 0x000000a2ff88723e */ /* 0x000fe200020006ff */
[--C-:B------:R-:W-:Y:S01]  /*9f50*/  HADD2.F32 R118, -RZ, R120.reuse.H0_H0 ;  /* 0x20000078ff767230 */ /* 0x100fe20000004100 */
[----:B------:R-:W-:Y:S01]  /*9f60*/  F2FP.F16.E4M3.UNPACK_B R152, R152.H1 ;  /* 0x00000098ff98723e */ /* 0x000fe200030006ff */
[----:B------:R-:W-:Y:S01]  /*9f70*/  HADD2.F32 R121, -RZ, R120.H1_H1 ;  /* 0x30000078ff797230 */ /* 0x000fe20000004100 */
[----:B------:R-:W-:Y:S01]  /*9f80*/  F2FP.F16.E4M3.UNPACK_B R153, R153.H1 ;  /* 0x00000099ff99723e */ /* 0x000fe200030006ff */
[--C-:B------:R-:W-:Y:S01]  /*9f90*/  HADD2.F32 R122, -RZ, R124.reuse.H0_H0 ;  /* 0x2000007cff7a7230 */ /* 0x100fe20000004100 */
[----:B------:R-:W-:Y:S01]  /*9fa0*/  F2FP.F16.E4M3.UNPACK_B R154, R154.H1 ;  /* 0x0000009aff9a723e */ /* 0x000fe200030006ff */
[----:B-1----:R-:W-:Y:S01]  /*9fb0*/  SYNCS.ARRIVE.TRANS64.RED.A1T0 RZ, [UR5], RZ ;  /* 0x000000ffffff79a7 */ /* 0x002fe20008100405 */
[----:B------:R-:W-:Y:S01]  /*9fc0*/  HADD2.F32 R125, -RZ, R124.H1_H1 ;  /* 0x3000007cff7d7230 */ /* 0x000fe20000004100 */
[----:B------:R-:W-:Y:S01]  /*9fd0*/  F2FP.F16.E4M3.UNPACK_B R155, R155.H1 ;  /* 0x0000009bff9b723e */ /* 0x000fe200030006ff */
[--C-:B------:R-:W-:Y:S01]  /*9fe0*/  HADD2.F32 R126, -RZ, R128.reuse.H0_H0 ;  /* 0x20000080ff7e7230 */ /* 0x100fe20000004100 */
[----:B------:R-:W-:Y:S01]  /*9ff0*/  F2FP.F16.E4M3.UNPACK_B R156, R156.H1 ;  /* 0x0000009cff9c723e */ /* 0x000fe200030006ff */
[----:B------:R-:W-:Y:S01]  /*a000*/  HADD2.F32 R129, -RZ, R128.H1_H1 ;  /* 0x30000080ff817230 */ /* 0x000fe20000004100 */
[----:B------:R-:W-:Y:S01]  /*a010*/  F2FP.F16.E4M3.UNPACK_B R157, R157.H1 ;  /* 0x0000009dff9d723e */ /* 0x000fe200030006ff */
[C---:B------:R-:W-:Y:S01]  /*a020*/  FMUL R4, R78.reuse, R4 ;  /* 0x000000044e047220 */ /* 0x040fe20000400000 */
[C---:B------:R-:W-:Y:S01]  /*a030*/  FMUL R5, R78.reuse, R5 ;  /* 0x000000054e057220 */ /* 0x040fe20000400000 */
[----:B------:R-:W-:Y:S02]  /*a040*/  HADD2.F32 R3, -RZ, R148.H0_H0 ;  /* 0x20000094ff037230 */ /* 0x000fe40000004100 */
        /* <DEDUP_REMOVED lines=11> */
[----:B------:R-:W-:Y:S02]  /*a100*/  HADD2.F32 R130, -RZ, R132.H0_H0 ;  /* 0x20000084ff827230 */ /* 0x000fe40000004100 */
[C---:B------:R-:W-:Y:S01]  /*a110*/  FMUL R6, R78.reuse, R6 ;  /* 0x000000064e067220 */ /* 0x040fe20000400000 */
[----:B------:R-:W-:Y:S02]  /*a120*/  HADD2.F32 R82, -RZ, R148.H1_H1 ;  /* 0x30000094ff527230 */ /* 0x000fe40000004100 */
[C---:B------:R-:W-:Y:S01]  /*a130*/  FMUL R7, R78.reuse, R7 ;  /* 0x000000074e077220 */ /* 0x040fe20000400000 */
[----:B------:R-:W-:Y:S02]  /*a140*/  HADD2.F32 R85, -RZ, R149.H0_H0 ;  /* 0x20000095ff557230 */ /* 0x000fe40000004100 */
[C---:B------:R-:W-:Y:S01]  /*a150*/  FFMA R6, R81.reuse, R3, R6 ;  /* 0x0000000351067223 */ /* 0x040fe20000000006 */
[----:B------:R-:W-:Y:S02]  /*a160*/  HADD2.F32 R133, -RZ, R132.H1_H1 ;  /* 0x30000084ff857230 */ /* 0x000fe40000004100 */
[C---:B------:R-:W-:Y:S01]  /*a170*/  FFMA R7, R81.reuse, R82, R7 ;  /* 0x0000005251077223 */ /* 0x040fe20000000007 */
[C---:B------:R-:W-:Y:S01]  /*a180*/  FFMA R8, R81.reuse, R83, R8 ;  /* 0x0000005351087223 */ /* 0x040fe20000000008 */
[C---:B------:R-:W-:Y:S01]  /*a190*/  FFMA R9, R81.reuse, R84, R9 ;  /* 0x0000005451097223 */ /* 0x040fe20000000009 */
[--C-:B------:R-:W-:Y:S02]  /*a1a0*/  HADD2.F32 R82, -RZ, R138.reuse.H0_H0 ;  /* 0x2000008aff527230 */ /* 0x100fe40000004100 */
[C---:B------:R-:W-:Y:S01]  /*a1b0*/  FMUL R10, R78.reuse, R10 ;  /* 0x0000000a4e0a7220 */ /* 0x040fe20000400000 */
[----:B------:R-:W-:Y:S02]  /*a1c0*/  HADD2.F32 R83, -RZ, R138.H1_H1 ;  /* 0x3000008aff537230 */ /* 0x000fe40000004100 */
[C---:B------:R-:W-:Y:S01]  /*a1d0*/  FMUL R11, R78.reuse, R11 ;  /* 0x0000000b4e0b7220 */ /* 0x040fe20000400000 */
[----:B------:R-:W-:Y:S02]  /*a1e0*/  HADD2.F32 R89, -RZ, R150.H0_H0 ;  /* 0x20000096ff597230 */ /* 0x000fe40000004100 */
[C---:B------:R-:W-:Y:S01]  /*a1f0*/  FFMA R10, R81.reuse, R85, R10 ;  /* 0x00000055510a7223 */ /* 0x040fe2000000000a */
[--C-:B------:R-:W-:Y:S02]  /*a200*/  HADD2.F32 R134, -RZ, R136.reuse.H0_H0 ;  /* 0x20000088ff867230 */ /* 0x100fe40000004100 */
[C---:B------:R-:W-:Y:S01]  /*a210*/  FFMA R11, R81.reuse, R86, R11 ;  /* 0x00000056510b7223 */ /* 0x040fe2000000000b */
[C---:B------:R-:W-:Y:S01]  /*a220*/  FFMA R12, R81.reuse, R87, R12 ;  /* 0x00000057510c7223 */ /* 0x040fe2000000000c */
[----:B------:R-:W-:Y:S01]  /*a230*/  FFMA R13, R81, R88, R13 ;  /* 0x00000058510d7223 */ /* 0x000fe2000000000d */
[----:B------:R-:W-:Y:S01]  /*a240*/  F2FP.SATFINITE.E4M3.F32.PACK_AB_MERGE_C R86, R7, R6, RZ ;  /* 0x000000060756723e */ /* 0x000fe200048070ff */
[C---:B------:R-:W-:Y:S01]  /*a250*/  FMUL R7, R78.reuse, R24 ;  /* 0x000000184e077220 */ /* 0x040fe20000400000 */
[----:B------:R-:W-:Y:S01]  /*a260*/  F2FP.SATFINITE.E4M3.F32.PACK_AB_MERGE_C R138, R11, R10, RZ ;  /* 0x0000000a0b8a723e */ /* 0x000fe200048070ff */
[C---:B------:R-:W-:Y:S01]  /*a270*/  FMUL R10, R78.reuse, R25 ;  /* 0x000000194e0a7220 */ /* 0x040fe20000400000 */
[C---:B------:R-:W-:Y:S01]  /*a280*/  FMUL R25, R78.reuse, R32 ;  /* 0x000000204e197220 */ /* 0x040fe20000400000 */
[----:B------:R-:W-:Y:S02]  /*a290*/  HADD2.F32 R137, -RZ, R136.H1_H1 ;  /* 0x30000088ff897230 */ /* 0x000fe40000004100 */
[C---:B------:R-:W-:Y:S01]  /*a2a0*/  FMUL R14, R78.reuse, R14 ;  /* 0x0000000e4e0e7220 */ /* 0x040fe20000400000 */
[----:B------:R-:W-:Y:S02]  /*a2b0*/  HADD2.F32 R90, -RZ, R150.H1_H1 ;  /* 0x30000096ff5a7230 */ /* 0x000fe40000004100 */
[C---:B------:R-:W-:Y:S01]  /*a2c0*/  FMUL R15, R78.reuse, R15 ;  /* 0x0000000f4e0f7220 */ /* 0x040fe20000400000 */
[--C-:B------:R-:W-:Y:S02]  /*a2d0*/  HADD2.F32 R93, -RZ, R151.reuse.H0_H0 ;  /* 0x20000097ff5d7230 */ /* 0x100fe40000004100 */
[C---:B------:R-:W-:Y:S01]  /*a2e0*/  FFMA R14, R81.reuse, R89, R14 ;  /* 0x00000059510e7223 */ /* 0x040fe2000000000e */
[----:B------:R-:W-:Y:S02]  /*a2f0*/  HADD2.F32 R94, -RZ, R151.H1_H1 ;  /* 0x30000097ff5e7230 */ /* 0x000fe40000004100 */
[C---:B------:R-:W-:Y:S01]  /*a300*/  FFMA R15, R81.reuse, R90, R15 ;  /* 0x0000005a510f7223 */ /* 0x040fe2000000000f */
[C---:B------:R-:W-:Y:S01]  /*a310*/  FFMA R16, R81.reuse, R91, R16 ;  /* 0x0000005b51107223 */ /* 0x040fe20000000010 */
[----:B------:R-:W-:Y:S01]  /*a320*/  FFMA R17, R81, R92, R17 ;  /* 0x0000005c51117223 */ /* 0x000fe20000000011 */
[C---:B------:R-:W-:Y:S01]  /*a330*/  FMUL R18, R78.reuse, R18 ;  /* 0x000000124e127220 */ /* 0x040fe20000400000 */
[C---:B------:R-:W-:Y:S01]  /*a340*/  FMUL R19, R78.reuse, R19 ;  /* 0x000000134e137220 */ /* 0x040fe20000400000 */
[--C-:B------:R-:W-:Y:S01]  /*a350*/  HADD2.F32 R96, -RZ, R152.reuse.H0_H0 ;  /* 0x20000098ff607230 */ /* 0x100fe20000004100 */
[----:B------:R-:W-:Y:S01]  /*a360*/  F2FP.SATFINITE.E4M3.F32.PACK_AB_MERGE_C R14, R15, R14, RZ ;  /* 0x0000000e0f0e723e */ /* 0x000fe200048070ff */
[C---:B------:R-:W-:Y:S01]  /*a370*/  FFMA R18, R81.reuse, R93, R18 ;  /* 0x0000005d51127223 */ /* 0x040fe20000000012 */
[C---:B------:R-:W-:Y:S01]  /*a380*/  FFMA R19, R81.reuse, R94, R19 ;  /* 0x0000005e51137223 */ /* 0x040fe20000000013 */
[C---:B------:R-:W-:Y:S01]  /*a390*/  FFMA R0, R81.reuse, R95, R0 ;  /* 0x0000005f51007223 */ /* 0x040fe20000000000 */
[----:B------:R-:W-:Y:S01]  /*a3a0*/  FFMA R2, R81, R97, R2 ;  /* 0x0000006151027223 */ /* 0x000fe20000000002 */
[----:B------:R-:W-:Y:S02]  /*a3b0*/  HADD2.F32 R99, -RZ, R152.H1_H1 ;  /* 0x30000098ff637230 */ /* 0x000fe40000004100 */
[C---:B------:R-:W-:Y:S01]  /*a3c0*/  FMUL R3, R78.reuse, R22 ;  /* 0x000000164e037220 */ /* 0x040fe20000400000 */
[----:B------:R-:W-:Y:S01]  /*a3d0*/  F2FP.SATFINITE.E4M3.F32.PACK_AB_MERGE_C R18, R19, R18, RZ ;  /* 0x000000121312723e */ /* 0x000fe200048070ff */
[C---:B------:R-:W-:Y:S01]  /*a3e0*/  FMUL R22, R78.reuse, R29 ;  /* 0x0000001d4e167220 */ /* 0x040fe20000400000 */
[C---:B------:R-:W-:Y:S01]  /*a3f0*/  FMUL R29, R78.reuse, R36 ;  /* 0x000000244e1d7220 */ /* 0x040fe20000400000 */
[C---:B------:R-:W-:Y:S01]  /*a400*/  FFMA R3, R81.reuse, R96, R3 ;  /* 0x0000006051037223 */ /* 0x040fe20000000003 */
[C---:B------:R-:W-:Y:S01]  /*a410*/  FMUL R6, R78.reuse, R23 ;  /* 0x000000174e067220 */ /* 0x040fe20000400000 */
[--C-:B------:R-:W-:Y:S02]  /*a420*/  HADD2.F32 R100, -RZ, R153.reuse.H0_H0 ;  /* 0x20000099ff647230 */ /* 0x100fe40000004100 */
[C---:B------:R-:W-:Y:S01]  /*a430*/  FMUL R11, R78.reuse, R26 ;  /* 0x0000001a4e0b7220 */ /* 0x040fe20000400000 */
[----:B------:R-:W-:Y:S02]  /*a440*/  HADD2.F32 R103, -RZ, R153.H1_H1 ;  /* 0x30000099ff677230 */ /* 0x000fe40000004100 */
[C---:B------:R-:W-:Y:S01]  /*a450*/  FFMA R6, R81.reuse, R99, R6 ;  /* 0x0000006351067223 */ /* 0x040fe20000000006 */
[C---:B------:R-:W-:Y:S01]  /*a460*/  FFMA R7, R81.reuse, R98, R7 ;  /* 0x0000006251077223 */ /* 0x040fe20000000007 */
[C---:B------:R-:W-:Y:S01]  /*a470*/  FFMA R10, R81.reuse, R101, R10 ;  /* 0x00000065510a7223 */ /* 0x040fe2000000000a */
[C---:B------:R-:W-:Y:S01]  /*a480*/  FFMA R11, R81.reuse, R100, R11 ;  /* 0x00000064510b7223 */ /* 0x040fe2000000000b */
[----:B------:R-:W-:Y:S01]  /*a490*/  FMUL R26, R78, R33 ;  /* 0x000000214e1a7220 */ /* 0x000fe20000400000 */
[----:B------:R-:W-:Y:S01]  /*a4a0*/  F2FP.SATFINITE.E4M3.F32.PACK_AB_MERGE_C R3, R6, R3, RZ ;  /* 0x000000030603723e */ /* 0x000fe200048070ff */
[C---:B------:R-:W-:Y:S01]  /*a4b0*/  FMUL R33, R78.reuse, R40 ;  /* 0x000000284e217220 */ /* 0x040fe20000400000 */
        /* <DEDUP_REMOVED lines=8> */
[C---:B------:R-:W-:Y:S01]  /*a540*/  FMUL R30, R78.reuse, R37 ;  /* 0x000000254e1e7220 */ /* 0x040fe20000400000 */
[C---:B------:R-:W-:Y:S01]  /*a550*/  FMUL R37, R78.reuse, R44 ;  /* 0x0000002c4e257220 */ /* 0x040fe20000400000 */
[C---:B------:R-:W-:Y:S01]  /*a560*/  FMUL R24, R78.reuse, R31 ;  /* 0x0000001f4e187220 */ /* 0x040fe20000400000 */
[----:B------:R-:W-:Y:S01]  /*a570*/  F2FP.F16.E4M3.UNPACK_B R158, R158.H1 ;  /* 0x0000009eff9e723e */ /* 0x000fe200030006ff */
[--C-:B------:R-:W-:Y:S02]  /*a580*/  HADD2.F32 R108, -RZ, R155.reuse.H0_H0 ;  /* 0x2000009bff6c7230 */ /* 0x100fe40000004100 */
[----:B------:R-:W-:Y:S01]  /*a590*/  FMUL R27, R78, R34 ;  /* 0x000000224e1b7220 */ /* 0x000fe20000400000 */
[----:B------:R-:W-:Y:S02]  /*a5a0*/  HADD2.F32 R111, -RZ, R155.H1_H1 ;  /* 0x3000009bff6f7230 */ /* 0x000fe40000004100 */
[C---:B------:R-:W-:Y:S01]  /*a5b0*/  FFMA R24, R81.reuse, R107, R24 ;  /* 0x0000006b51187223 */ /* 0x040fe20000000018 */
[----:B------:R-:W-:Y:S01]  /*a5c0*/  F2FP.F16.E4M3.UNPACK_B R159, R159.H1 ;  /* 0x0000009fff9f723e */ /* 0x000fe200030006ff */
[C---:B------:R-:W-:Y:S01]  /*a5d0*/  FFMA R25, R81.reuse, R106, R25 ;  /* 0x0000006a51197223 */ /* 0x040fe20000000019 */
[C---:B------:R-:W-:Y:S01]  /*a5e0*/  FFMA R26, R81.reuse, R109, R26 ;  /* 0x0000006d511a7223 */ /* 0x040fe2000000001a */
[----:B------:R-:W-:Y:S01]  /*a5f0*/  F2FP.F16.E4M3.UNPACK_B R160, R160.H1 ;  /* 0x000000a0ffa0723e */ /* 0x000fe200030006ff */
[C---:B------:R-:W-:Y:S01]  /*a600*/  FFMA R27, R81.reuse, R108, R27 ;  /* 0x0000006c511b7223 */ /* 0x040fe2000000001b */
[----:B------:R-:W-:Y:S01]  /*a610*/  F2FP.SATFINITE.E4M3.F32.PACK_AB_MERGE_C R6, R24, R23, RZ ;  /* 0x000000171806723e */ /* 0x000fe200048070ff */
[C---:B------:R-:W-:Y:S01]  /*a620*/  FMUL R34, R78.reuse, R41 ;  /* 0x000000294e227220 */ /* 0x040fe20000400000 */
[C---:B------:R-:W-:Y:S01]  /*a630*/  FMUL R41, R78.reuse, R48 ;  /* 0x000000304e297220 */ /* 0x040fe20000400000 */
[----:B------:R-:W-:Y:S01]  /*a640*/  FMUL R28, R78, R35 ;  /* 0x000000234e1c7220 */ /* 0x000fe20000400000 */
[----:B------:R-:W-:Y:S01]  /*a650*/  F2FP.F16.E4M3.UNPACK_B R161, R161.H1 ;  /* 0x000000a1ffa1723e */ /* 0x000fe200030006ff */
[--C-:B------:R-:W-:Y:S01]  /*a660*/  HADD2.F32 R112, -RZ, R156.reuse.H0_H0 ;  /* 0x2000009cff707230 */ /* 0x100fe20000004100 */
[----:B------:R-:W-:Y:S01]  /*a670*/  F2FP.SATFINITE.E4M3.F32.PACK_AB_MERGE_C R6, R22, R21, R6 ;  /* 0x000000151606723e */ /* 0x000fe20004807006 */
[C---:B------:R-:W-:Y:S01]  /*a680*/  FFMA R28, R81.reuse, R111, R28 ;  /* 0x0000006f511c7223 */ /* 0x040fe2000000001c */
[C---:B------:R-:W-:Y:S01]  /*a690*/  FFMA R29, R81.reuse, R110, R29 ;  /* 0x0000006e511d7223 */ /* 0x040fe2000000001d */
[C---:B------:R-:W-:Y:S01]  /*a6a0*/  FFMA R30, R81.reuse, R113, R30 ;  /* 0x00000071511e7223 */ /* 0x040fe2000000001e */
[----:B------:R-:W-:Y:S02]  /*a6b0*/  HADD2.F32 R115, -RZ, R156.H1_H1 ;  /* 0x3000009cff737230 */ /* 0x000fe40000004100 */
[C---:B------:R-:W-:Y:S01]  /*a6c0*/  FMUL R31, R78.reuse, R38 ;  /* 0x000000264e1f7220 */ /* 0x040fe20000400000 */
[----:B------:R-:W-:Y:S01]  /*a6d0*/  F2FP.F16.E4M3.UNPACK_B R162, R162.H1 ;  /* 0x000000a2ffa2723e */ /* 0x000fe200030006ff */
[C---:B------:R-:W-:Y:S01]  /*a6e0*/  FMUL R38, R78.reuse, R45 ;  /* 0x0000002d4e267220 */ /* 0x040fe20000400000 */
[C---:B------:R-:W-:Y:S01]  /*a6f0*/  FMUL R45, R78.reuse, R52 ;  /* 0x000000344e2d7220 */ /* 0x040fe20000400000 */
[----:B------:R-:W-:Y:S01]  /*a700*/  F2FP.F16.E4M3.UNPACK_B R163, R163.H1 ;  /* 0x000000a3ffa3723e */ /* 0x000fe200030006ff */
[----:B------:R-:W-:Y:S01]  /*a710*/  FFMA R31, R81, R112, R31 ;  /* 0x00000070511f7223 */ /* 0x000fe2000000001f */
[----:B------:R-:W-:Y:S01]  /*a720*/  FMUL R52, R78, R59 ;  /* 0x0000003b4e347220 */ /* 0x000fe20000400000 */
[----:B------:R-:W-:Y:S01]  /*a730*/  IADD3 R76, PT, PT, R76, 0x1, RZ ;  /* 0x000000014c4c7810 */ /* 0x000fe20007ffe0ff */
[C---:B------:R-:W-:Y:S01]  /*a740*/  FMUL R59, R78.reuse, R66 ;  /* 0x000000424e3b7220 */ /* 0x040fe20000400000 */
[----:B------:R-:W-:Y:S01]  /*a750*/  F2FP.SATFINITE.E4M3.F32.PACK_AB_MERGE_C R66, R13, R12, R14 ;  /* 0x0000000c0d42723e */ /* 0x000fe2000480700e */
[C---:B------:R-:W-:Y:S01]  /*a760*/  FMUL R32, R78.reuse, R39 ;  /* 0x000000274e207220 */ /* 0x040fe20000400000 */
[--C-:B------:R-:W-:Y:S02]  /*a770*/  HADD2.F32 R116, -RZ, R157.reuse.H0_H0 ;  /* 0x2000009dff747230 */ /* 0x100fe40000004100 */
[C---:B------:R-:W-:Y:S01]  /*a780*/  FMUL R35, R78.reuse, R42 ;  /* 0x0000002a4e237220 */ /* 0x040fe20000400000 */
[----:B------:R-:W-:Y:S02]  /*a790*/  HADD2.F32 R119, -RZ, R157.H1_H1 ;  /* 0x3000009dff777230 */ /* 0x000fe40000004100 */
[C---:B------:R-:W-:Y:S01]  /*a7a0*/  FFMA R32, R81.reuse, R115, R32 ;  /* 0x0000007351207223 */ /* 0x040fe20000000020 */
[----:B------:R-:W-:Y:S01]  /*a7b0*/  FMUL R36, R78, R43 ;  /* 0x0000002b4e247220 */ /* 0x000fe20000400000 */
[C---:B------:R-:W-:Y:S01]  /*a7c0*/  FFMA R33, R81.reuse, R114, R33 ;  /* 0x0000007251217223 */ /* 0x040fe20000000021 */
[C---:B------:R-:W-:Y:S01]  /*a7d0*/  FFMA R34, R81.reuse, R117, R34 ;  /* 0x0000007551227223 */ /* 0x040fe20000000022 */
[--C-:B------:R-:W-:Y:S01]  /*a7e0*/  HADD2.F32 R120, -RZ, R158.reuse.H0_H0 ;  /* 0x2000009eff787230 */ /* 0x100fe20000004100 */
[----:B------:R-:W-:Y:S01]  /*a7f0*/  F2FP.SATFINITE.E4M3.F32.PACK_AB_MERGE_C R32, R32, R31, RZ ;  /* 0x0000001f2020723e */ /* 0x000fe200048070ff */
[C---:B------:R-:W-:Y:S01]  /*a800*/  FFMA R35, R81.reuse, R116, R35 ;  /* 0x0000007451237223 */ /* 0x040fe20000000023 */
[----:B------:R-:W-:Y:S02]  /*a810*/  HADD2.F32 R123, -RZ, R158.H1_H1 ;  /* 0x3000009eff7b7230 */ /* 0x000fe40000004100 */
[----:B------:R-:W-:Y:S01]  /*a820*/  FMUL R39, R78, R46 ;  /* 0x0000002e4e277220 */ /* 0x000fe20000400000 */
[----:B------:R-:W-:Y:S01]  /*a830*/  F2FP.SATFINITE.E4M3.F32.PACK_AB_MERGE_C R32, R30, R29, R32 ;  /* 0x0000001d1e20723e */ /* 0x000fe20004807020 */
[C---:B------:R-:W-:Y:S01]  /*a840*/  FFMA R36, R81.reuse, R119, R36 ;  /* 0x0000007751247223 */ /* 0x040fe20000000024 */
[C---:B------:R-:W-:Y:S01]  /*a850*/  FMUL R40, R78.reuse, R47 ;  /* 0x0000002f4e287220 */ /* 0x040fe20000400000 */
[C---:B------:R-:W-:Y:S01]  /*a860*/  FFMA R37, R81.reuse, R118, R37 ;  /* 0x0000007651257223 */ /* 0x040fe20000000025 */
[C---:B------:R-:W-:Y:S01]  /*a870*/  FFMA R38, R81.reuse, R121, R38 ;  /* 0x0000007951267223 */ /* 0x040fe20000000026 */
[C---:B------:R-:W-:Y:S01]  /*a880*/  FMUL R42, R78.reuse, R49 ;  /* 0x000000314e2a7220 */ /* 0x040fe20000400000 */
        /* <DEDUP_REMOVED lines=8> */
[C---:B------:R-:W-:Y:S01]  /*a910*/  FMUL R57, R78.reuse, R64 ;  /* 0x000000404e397220 */ /* 0x040fe20000400000 */
[----:B------:R-:W-:Y:S01]  /*a920*/  FFMA R42, R81, R125, R42 ;  /* 0x0000007d512a7223 */ /* 0x000fe2000000002a */
[C---:B------:R-:W-:Y:S01]  /*a930*/  FMUL R46, R78.reuse, R53 ;  /* 0x000000354e2e7220 */ /* 0x040fe20000400000 */
[--C-:B------:R-:W-:Y:S01]  /*a940*/  HADD2.F32 R128, -RZ, R160.reuse.H0_H0 ;  /* 0x200000a0ff807230 */ /* 0x100fe20000004100 */
[----:B------:R-:W-:Y:S01]  /*a950*/  F2FP.SATFINITE.E4M3.F32.PACK_AB_MERGE_C R64, R5, R4, R86 ;  /* 0x000000040540723e */ /* 0x000fe20004807056 */
[C---:B------:R-:W-:Y:S01]  /*a960*/  FMUL R51, R78.reuse, R58 ;  /* 0x0000003a4e337220 */ /* 0x040fe20000400000 */
[C---:B------:R-:W-:Y:S01]  /*a970*/  FMUL R53, R78.reuse, R60 ;  /* 0x0000003c4e357220 */ /* 0x040fe20000400000 */
[C---:B------:R-:W-:Y:S01]  /*a980*/  FFMA R43, R81.reuse, R124, R43 ;  /* 0x0000007c512b7223 */ /* 0x040fe2000000002b */
[----:B------:R-:W-:Y:S02]  /*a990*/  HADD2.F32 R131, -RZ, R160.H1_H1 ;  /* 0x300000a0ff837230 */ /* 0x000fe40000004100 */
[C---:B------:R-:W-:Y:S01]  /*a9a0*/  FMUL R47, R78.reuse, R54 ;  /* 0x000000364e2f7220 */ /* 0x040fe20000400000 */
[C---:B------:R-:W-:Y:S01]  /*a9b0*/  FMUL R58, R78.reuse, R65 ;  /* 0x000000414e3a7220 */ /* 0x040fe20000400000 */
[----:B------:R-:W-:Y:S01]  /*a9c0*/  FMUL R60, R78, R67 ;  /* 0x000000434e3c7220 */ /* 0x000fe20000400000 */
[----:B------:R-:W-:Y:S01]  /*a9d0*/  F2FP.SATFINITE.E4M3.F32.PACK_AB_MERGE_C R5, R20, R11, RZ ;  /* 0x0000000b1405723e */ /* 0x000fe200048070ff */
[----:B------:R-:W-:Y:S01]  /*a9e0*/  FFMA R44, R81, R127, R44 ;  /* 0x0000007f512c7223 */ /* 0x000fe2000000002c */
[C---:B------:R-:W-:Y:S01]  /*a9f0*/  FMUL R48, R78.reuse, R55 ;  /* 0x000000374e307220 */ /* 0x040fe20000400000 */
[----:B------:R-:W-:Y:S01]  /*aa00*/  F2FP.SATFINITE.E4M3.F32.PACK_AB_MERGE_C R65, R9, R8, R138 ;  /* 0x000000080941723e */ /* 0x000fe2000480708a */
[----:B------:R-:W-:Y:S01]  /*aa10*/  FFMA R45, R81, R126, R45 ;  /* 0x0000007e512d7223 */ /* 0x000fe2000000002d */
[----:B------:R-:W-:Y:S01]  /*aa20*/  F2FP.SATFINITE.E4M3.F32.PACK_AB_MERGE_C R67, R17, R16, R18 ;  /* 0x000000101143723e */ /* 0x000fe20004807012 */
[----:B------:R-:W-:Y:S01]  /*aa30*/  FMUL R49, R78, R56 ;  /* 0x000000384e317220 */ /* 0x000fe20000400000 */
[C---:B------:R-:W-:Y:S01]  /*aa40*/  FFMA R46, R81.reuse, R129, R46 ;  /* 0x00000081512e7223 */ /* 0x040fe2000000002e */
[--C-:B------:R-:W-:Y:S02]  /*aa50*/  HADD2.F32 R132, -RZ, R161.reuse.H0_H0 ;  /* 0x200000a1ff847230 */ /* 0x100fe40000004100 */
[C---:B------:R-:W-:Y:S01]  /*aa60*/  FFMA R47, R81.reuse, R128, R47 ;  /* 0x00000080512f7223 */ /* 0x040fe2000000002f */
[----:B------:R1:W-:Y:S01]  /*aa70*/  STS.128 [R172+UR49+0xa200], R64 ;  /* 0x00a20040ac007988 */ /* 0x0003e20008000c31 */
[----:B------:R-:W-:Y:S01]  /*aa80*/  HADD2.F32 R135, -RZ, R161.H1_H1 ;  /* 0x300000a1ff877230 */ /* 0x000fe20000004100 */
[----:B------:R-:W-:Y:S01]  /*aa90*/  F2FP.SATFINITE.E4M3.F32.PACK_AB_MERGE_C R5, R10, R7, R5 ;  /* 0x000000070a05723e */ /* 0x000fe20004807005 */
[C---:B------:R-:W-:Y:S01]  /*aaa0*/  FFMA R48, R81.reuse, R131, R48 ;  /* 0x0000008351307223 */ /* 0x040fe20000000030 */
[----:B------:R-:W-:Y:S01]  /*aab0*/  F2FP.SATFINITE.E4M3.F32.PACK_AB_MERGE_C R7, R28, R27, RZ ;  /* 0x0000001b1c07723e */ /* 0x000fe200048070ff */
        /* <DEDUP_REMOVED lines=8> */
[----:B------:R-:W-:Y:S01]  /*ab40*/  FMUL R56, R78, R63 ;  /* 0x0000003f4e387220 */ /* 0x000fe20000400000 */
[----:B------:R-:W-:Y:S01]  /*ab50*/  F2FP.SATFINITE.E4M3.F32.PACK_AB_MERGE_C R4, R2, R0, R3 ;  /* 0x000000000204723e */ /* 0x000fe20004807003 */
[C---:B------:R-:W-:Y:S01]  /*ab60*/  FFMA R53, R81.reuse, R134, R53 ;  /* 0x0000008651357223 */ /* 0x040fe20000000035 */
[----:B------:R-:W-:Y:S01]  /*ab70*/  F2FP.SATFINITE.E4M3.F32.PACK_AB_MERGE_C R7, R26, R25, R7 ;  /* 0x000000191a07723e */ /* 0x000fe20004807007 */
[C---:B------:R-:W-:Y:S01]  /*ab80*/  FFMA R54, R81.reuse, R137, R54 ;  /* 0x0000008951367223 */ /* 0x040fe20000000036 */
[--C-:B------:R-:W-:Y:S02]  /*ab90*/  HADD2.F32 R84, -RZ, R163.reuse.H0_H0 ;  /* 0x200000a3ff547230 */ /* 0x100fe40000004100 */
[C---:B------:R-:W-:Y:S01]  /*aba0*/  FFMA R55, R81.reuse, R136, R55 ;  /* 0x0000008851377223 */ /* 0x040fe20000000037 */
[----:B------:R-:W-:Y:S01]  /*abb0*/  HADD2.F32 R85, -RZ, R163.H1_H1 ;  /* 0x300000a3ff557230 */ /* 0x000fe20000004100 */
[----:B------:R1:W-:Y:S01]  /*abc0*/  STS.128 [R192+0xa010], R4 ;  /* 0x00a01004c0007388 */ /* 0x0003e20000000c00 */
[----:B------:R-:W-:Y:S01]  /*abd0*/  F2FP.SATFINITE.E4M3.F32.PACK_AB_MERGE_C R35, R36, R35, RZ ;  /* 0x000000232423723e */ /* 0x000fe200048070ff */
[C---:B------:R-:W-:Y:S01]  /*abe0*/  FFMA R56, R81.reuse, R139, R56 ;  /* 0x0000008b51387223 */ /* 0x040fe20000000038 */
[----:B------:R-:W-:Y:S01]  /*abf0*/  F2FP.SATFINITE.E4M3.F32.PACK_AB_MERGE_C R39, R40, R39, RZ ;  /* 0x000000272827723e */ /* 0x000fe200048070ff */
[C---:B------:R-:W-:Y:S01]  /*ac00*/  FFMA R57, R81.reuse, R82, R57 ;  /* 0x0000005251397223 */ /* 0x040fe20000000039 */
[----:B------:R-:W-:Y:S01]  /*ac10*/  F2FP.SATFINITE.E4M3.F32.PACK_AB_MERGE_C R43, R44, R43, RZ ;  /* 0x0000002b2c2b723e */ /* 0x000fe200048070ff */
[C---:B------:R-:W-:Y:S01]  /*ac20*/  FFMA R58, R81.reuse, R83, R58 ;  /* 0x00000053513a7223 */ /* 0x040fe2000000003a */
[C---:B------:R-:W-:Y:S01]  /*ac30*/  FFMA R59, R81.reuse, R84, R59 ;  /* 0x00000054513b7223 */ /* 0x040fe2000000003b */
[----:B------:R-:W-:Y:S01]  /*ac40*/  F2FP.SATFINITE.E4M3.F32.PACK_AB_MERGE_C R33, R34, R33, R35 ;  /* 0x000000212221723e */ /* 0x000fe20004807023 */
        /* <DEDUP_REMOVED lines=11> */
[----:B------:R-:W-:Y:S05]  /*ad00*/  F2FP.SATFINITE.E4M3.F32.PACK_AB_MERGE_C R51, R58, R57, R59 ;  /* 0x000000393a33723e */ /* 0x000fea000480703b */
        /* <DEDUP_REMOVED lines=18> */
.L_x_125:
[----:B------:R-:W-:Y:S05]  /*ae30*/  BSYNC.RECONVERGENT B0 ;  /* 0x0000000000007941 */ /* 0x000fea0003800200 */
.L_x_124:
[----:B------:R-:W-:Y:S01]  /*ae40*/  BAR.SYNC.DEFER_BLOCKING 0x1, 0x80 ;  /* 0x0042000000007b1d */ /* 0x000fe20000010000 */
[----:B------:R-:W-:Y:S01]  /*ae50*/  ISETP.NE.AND P2, PT, R190, RZ, PT ;  /* 0x000000ffbe00720c */ /* 0x000fe20003f45270 */
[----:B------:R-:W-:Y:S01]  /*ae60*/  IMAD.IADD R20, R75, 0x1, R147 ;  /* 0x000000014b147824 */ /* 0x000fe200078e0293 */
[----:B------:R-:W-:Y:S01]  /*ae70*/  ISETP.NE.AND P0, PT, R191, 0x2, PT ;  /* 0x00000002bf00780c */ /* 0x000fe20003f05270 */
[----:B------:R-:W-:Y:S01]  /*ae80*/  IMAD.IADD R21, R77, 0x1, R170 ;  /* 0x000000014d157824 */ /* 0x000fe200078e02aa */
[----:B------:R-:W-:Y:S02]  /*ae90*/  ISETP.NE.AND P1, PT, R76, 0x2, PT ;  /* 0x000000024c00780c */ /* 0x000fe40003f25270 */
[----:B------:R-:W-:Y:S02]  /*aea0*/  SEL R3, RZ, 0x1, P0 ;  /* 0x00000001ff037807 */ /* 0x000fe40000000000 */
[----:B------:R-:W-:Y:S02]  /*aeb0*/  SEL R0, RZ, 0x1, P1 ;  /* 0x00000001ff007807 */ /* 0x000fe40000800000 */
[----:B------:R-:W-:Y:S02]  /*aec0*/  LOP3.LUT R182, R182, R3, RZ, 0x3c, !PT ;  /* 0x00000003b6b67212 */ /* 0x000fe400078e3cff */
[----:B------:R-:W-:Y:S02]  /*aed0*/  LOP3.LUT R183, R183, R0, RZ, 0x3c, !PT ;  /* 0x00000000b7b77212 */ /* 0x000fe400078e3cff */
[----:B------:R-:W-:Y:S02]  /*aee0*/  @P2 R2UR UR36, R179 ;  /* 0x00000000b32422ca */ /* 0x000fe400000e0000 */
[----:B------:R-:W-:Y:S02]  /*aef0*/  SEL R191, R191, RZ, P0 ;  /* 0x000000ffbfbf7207 */ /* 0x000fe40000000000 */
[----:B------:R-:W-:Y:S01]  /*af00*/  SEL R76, R76, RZ, P1 ;  /* 0x000000ff4c4c7207 */ /* 0x000fe20000800000 */
[----:B------:R-:W-:Y:S10]  /*af10*/  @P2 BRA `(.L_x_126) ;  /* 0xffffff9800d82947 */ /* 0x000ff4000383ffff */
[----:B------:R-:W-:Y:S05]  /*af20*/  EXIT ;  /* 0x000000000000794d */ /* 0x000fea0003800000 */
.L_x_19:
[----:B--2---:R2:W1:Y:S02]  /*af30*/  SYNCS.PHASECHK.TRANS64.TRYWAIT P0, [R3+URZ+0xf0], R2 ;  /* 0x0000f002030075a7 */ /* 0x00446400080011ff */
[----:B-1----:R-:W-:Y:S05]  /*af40*/  @!P0 NANOSLEEP.SYNCS 0x989680 ;  /* 0x009896800000895d */ /* 0x002fea0003900000 */
[----:B------:R-:W1:Y:S02]  /*af50*/  @!P0 SYNCS.PHASECHK.TRANS64 P0, [R3+URZ+0xf0], R2 ;  /* 0x0000f002030085a7 */ /* 0x000e6400080010ff */
[----:B-1----:R-:W-:Y:S05]  /*af60*/  @!P0 BRA `(.L_x_19) ;  /* 0xfffffffc00f08947 */ /* 0x002fea000383ffff */
[----:B------:R-:W-:Y:S05]  /*af70*/  BRA `(.L_x_127) ;  /* 0xffffff6400907947 */ /* 0x000fea000383ffff */
.L_x_22:
[----:B-1----:R-:W-:-:S07]  /*af80*/  MOV R2, UR33 ;  /* 0x0000002100027c02 */ /* 0x002fce0008000f00 */
.L_x_128:
[----:B-1----:R1:W2:Y:S02]  /*af90*/  SYNCS.PHASECHK.TRANS64.TRYWAIT P0, [R2+URZ+0x28], R5 ;  /* 0x00002805020075a7 */ /* 0x0022a400080011ff */
[----:B--2---:R-:W-:Y:S05]  /*afa0*/  @!P0 NANOSLEEP.SYNCS 0x989680 ;  /* 0x009896800000895d */ /* 0x004fea0003900000 */
[----:B------:R-:W2:Y:S02]  /*afb0*/  @!P0 SYNCS.PHASECHK.TRANS64 P0, [R2+URZ+0x28], R5 ;  /* 0x00002805020085a7 */ /* 0x000ea400080010ff */
[----:B--2---:R-:W-:Y:S05]  /*afc0*/  @!P0 BRA `(.L_x_128) ;  /* 0xfffffffc00f08947 */ /* 0x004fea000383ffff */
[----:B------:R-:W-:Y:S05]  /*afd0*/  BRA `(.L_x_21) ;  /* 0xffffff6400e07947 */ /* 0x000fea000383ffff */
.L_x_28:
[----:B-1----:R-:W-:-:S07]  /*afe0*/  MOV R2, UR17 ;  /* 0x0000001100027c02 */ /* 0x002fce0008000f00 */
.L_x_129:
[----:B-1----:R1:W2:Y:S02]  /*aff0*/  SYNCS.PHASECHK.TRANS64.TRYWAIT P0, [R2+URZ+0x28], R5 ;  /* 0x00002805020075a7 */ /* 0x0022a400080011ff */
[----:B--2---:R-:W-:Y:S05]  /*b000*/  @!P0 NANOSLEEP.SYNCS 0x989680 ;  /* 0x009896800000895d */ /* 0x004fea0003900000 */
[----:B------:R-:W2:Y:S02]  /*b010*/  @!P0 SYNCS.PHASECHK.TRANS64 P0, [R2+URZ+0x28], R5 ;  /* 0x00002805020085a7 */ /* 0x000ea400080010ff */
[----:B--2---:R-:W-:Y:S05]  /*b020*/  @!P0 BRA `(.L_x_129) ;  /* 0xfffffffc00f08947 */ /* 0x004fea000383ffff */
[----:B------:R-:W-:Y:S05]  /*b030*/  BRA `(.L_x_27) ;  /* 0xffffff6800887947 */ /* 0x000fea000383ffff */
.L_x_32:
[----:B-1----:R1:W2:Y:S02]  /*b040*/  SYNCS.PHASECHK.TRANS64.TRYWAIT P0, [R2+URZ+0xa0], R3 ;  /* 0x0000a003020075a7 */ /* 0x0022a400080011ff */
[----:B--2---:R-:W-:Y:S05]  /*b050*/  @!P0 NANOSLEEP.SYNCS 0x989680 ;  /* 0x009896800000895d */ /* 0x004fea0003900000 */
[----:B------:R-:W2:Y:S02]  /*b060*/  @!P0 SYNCS.PHASECHK.TRANS64 P0, [R2+URZ+0xa0], R3 ;  /* 0x0000a003020085a7 */ /* 0x000ea400080010ff */
[----:B--2---:R-:W-:Y:S05]  /*b070*/  @!P0 BRA `(.L_x_32) ;  /* 0xfffffffc00f08947 */ /* 0x004fea000383ffff */
[----:B------:R-:W-:Y:S05]  /*b080*/  BRA `(.L_x_130) ;  /* 0xffffff6c00187947 */ /* 0x000fea000383ffff */
.L_x_36:
[----:B----4-:R-:W-:-:S07]  /*b090*/  MOV R0, UR5 ;  /* 0x0000000500007c02 */ /* 0x010fce0008000f00 */
.L_x_131:
[----:B-1----:R1:W2:Y:S02]  /*b0a0*/  SYNCS.PHASECHK.TRANS64.TRYWAIT P0, [R0+URZ], R3 ;  /* 0x00000003000075a7 */ /* 0x0022a400080011ff */
[----:B--2---:R-:W-:Y:S05]  /*b0b0*/  @!P0 NANOSLEEP.SYNCS 0x989680 ;  /* 0x009896800000895d */ /* 0x004fea0003900000 */
[----:B------:R-:W2:Y:S02]  /*b0c0*/  @!P0 SYNCS.PHASECHK.TRANS64 P0, [R0+URZ], R3 ;  /* 0x00000003000085a7 */ /* 0x000ea400080010ff */
[----:B--2---:R-:W-:Y:S05]  /*b0d0*/  @!P0 BRA `(.L_x_131) ;  /* 0xfffffffc00f08947 */ /* 0x004fea000383ffff */
[----:B------:R-:W-:Y:S05]  /*b0e0*/  BRA `(.L_x_132) ;  /* 0xffffff7000887947 */ /* 0x000fea000383ffff */
.L_x_37:
[----:B----4-:R-:W-:-:S07]  /*b0f0*/  MOV R0, UR5 ;  /* 0x0000000500007c02 */ /* 0x010fce0008000f00 */
.L_x_133:
[----:B-1----:R1:W2:Y:S02]  /*b100*/  SYNCS.PHASECHK.TRANS64.TRYWAIT P0, [R0+URZ], R3 ;  /* 0x00000003000075a7 */ /* 0x0022a400080011ff */
[----:B--2---:R-:W-:Y:S05]  /*b110*/  @!P0 NANOSLEEP.SYNCS 0x989680 ;  /* 0x009896800000895d */ /* 0x004fea0003900000 */
[----:B------:R-:W2:Y:S02]  /*b120*/  @!P0 SYNCS.PHASECHK.TRANS64 P0, [R0+URZ], R3 ;  /* 0x00000003000085a7 */ /* 0x000ea400080010ff */
[----:B--2---:R-:W-:Y:S05]  /*b130*/  @!P0 BRA `(.L_x_133) ;  /* 0xfffffffc00f08947 */ /* 0x004fea000383ffff */
[----:B------:R-:W-:Y:S05]  /*b140*/  BRA `(.L_x_134) ;  /* 0xffffff7000947947 */ /* 0x000fea000383ffff */
.L_x_38:
[----:B----4-:R-:W-:-:S07]  /*b150*/  MOV R0, UR5 ;  /* 0x0000000500007c02 */ /* 0x010fce0008000f00 */
.L_x_135:
[----:B-1----:R1:W2:Y:S02]  /*b160*/  SYNCS.PHASECHK.TRANS64.TRYWAIT P0, [R0+URZ], R3 ;  /* 0x00000003000075a7 */ /* 0x0022a400080011ff */
[----:B--2---:R-:W-:Y:S05]  /*b170*/  @!P0 NANOSLEEP.SYNCS 0x989680 ;  /* 0x009896800000895d */ /* 0x004fea0003900000 */
[----:B------:R-:W2:Y:S02]  /*b180*/  @!P0 SYNCS.PHASECHK.TRANS64 P0, [R0+URZ], R3 ;  /* 0x00000003000085a7 */ /* 0x000ea400080010ff */
[----:B--2---:R-:W-:Y:S05]  /*b190*/  @!P0 BRA `(.L_x_135) ;  /* 0xfffffffc00f08947 */ /* 0x004fea000383ffff */
[----:B------:R-:W-:Y:S05]  /*b1a0*/  BRA `(.L_x_136) ;  /* 0xffffff7000a07947 */ /* 0x000fea000383ffff */
.L_x_39:
[----:B----4-:R-:W-:-:S07]  /*b1b0*/  MOV R0, UR5 ;  /* 0x0000000500007c02 */ /* 0x010fce0008000f00 */
.L_x_137:
[----:B-1----:R1:W2:Y:S02]  /*b1c0*/  SYNCS.PHASECHK.TRANS64.TRYWAIT P0, [R0+URZ], R3 ;  /* 0x00000003000075a7 */ /* 0x0022a400080011ff */
[----:B--2---:R-:W-:Y:S05]  /*b1d0*/  @!P0 NANOSLEEP.SYNCS 0x989680 ;  /* 0x009896800000895d */ /* 0x004fea0003900000 */
[----:B------:R-:W2:Y:S02]  /*b1e0*/  @!P0 SYNCS.PHASECHK.TRANS64 P0, [R0+URZ], R3 ;  /* 0x00000003000085a7 */ /* 0x000ea400080010ff */
[----:B--2---:R-:W-:Y:S05]  /*b1f0*/  @!P0 BRA `(.L_x_137) ;  /* 0xfffffffc00f08947 */ /* 0x004fea000383ffff */
[----:B------:R-:W-:Y:S05]  /*b200*/  BRA `(.L_x_138) ;  /* 0xffffff7000ac7947 */ /* 0x000fea000383ffff */
.L_x_42:
[----:B-1----:R1:W2:Y:S02]  /*b210*/  SYNCS.PHASECHK.TRANS64.TRYWAIT P0, [R0+URZ+0xe0], R5 ;  /* 0x0000e005000075a7 */ /* 0x0022a400080011ff */
[----:B--2---:R-:W-:Y:S05]  /*b220*/  @!P0 NANOSLEEP.SYNCS 0x989680 ;  /* 0x009896800000895d */ /* 0x004fea0003900000 */
[----:B------:R-:W2:Y:S02]  /*b230*/  @!P0 SYNCS.PHASECHK.TRANS64 P0, [R0+URZ+0xe0], R5 ;  /* 0x0000e005000085a7 */ /* 0x000ea400080010ff */
[----:B--2---:R-:W-:Y:S05]  /*b240*/  @!P0 BRA `(.L_x_42) ;  /* 0xfffffffc00f08947 */ /* 0x004fea000383ffff */
[----:B------:R-:W-:Y:S05]  /*b250*/  BRA `(.L_x_139) ;  /* 0xffffff7400087947 */ /* 0x000fea000383ffff */
.L_x_43:
[----:B------:R-:W-:-:S07]  /*b260*/  MOV R0, UR5 ;  /* 0x0000000500007c02 */ /* 0x000fce0008000f00 */
.L_x_140:
[----:B-1----:R1:W2:Y:S02]  /*b270*/  SYNCS.PHASECHK.TRANS64.TRYWAIT P0, [R0+URZ+0xb0], R5 ;  /* 0x0000b005000075a7 */ /* 0x0022a400080011ff */
[----:B--2---:R-:W-:Y:S05]  /*b280*/  @!P0 NANOSLEEP.SYNCS 0x989680 ;  /* 0x009896800000895d */ /* 0x004fea0003900000 */
[----:B------:R-:W2:Y:S02]  /*b290*/  @!P0 SYNCS.PHASECHK.TRANS64 P0, [R0+URZ+0xb0], R5 ;  /* 0x0000b005000085a7 */ /* 0x000ea400080010ff */
[----:B--2---:R-:W-:Y:S05]  /*b2a0*/  @!P0 BRA `(.L_x_140) ;  /* 0xfffffffc00f08947 */ /* 0x004fea000383ffff */
[----:B------:R-:W-:Y:S05]  /*b2b0*/  BRA `(.L_x_141) ;  /* 0xffffff7400187947 */ /* 0x000fea000383ffff */
.L_x_44:
[----:B-1----:R1:W2:Y:S02]  /*b2c0*/  SYNCS.PHASECHK.TRANS64.TRYWAIT P1, [R0+URZ+0xa0], R5 ;  /* 0x0000a005000075a7 */ /* 0x0022a400080211ff */
[----:B--2---:R-:W-:Y:S05]  /*b2d0*/  @!P1 NANOSLEEP.SYNCS 0x989680 ;  /* 0x009896800000995d */ /* 0x004fea0003900000 */
[----:B------:R-:W2:Y:S02]  /*b2e0*/  @!P1 SYNCS.PHASECHK.TRANS64 P1, [R0+URZ+0xa0], R5 ;  /* 0x0000a005000095a7 */ /* 0x000ea400080210ff */
[----:B--2---:R-:W-:Y:S05]  /*b2f0*/  @!P1 BRA `(.L_x_44) ;  /* 0xfffffffc00f09947 */ /* 0x004fea000383ffff */
[----:B------:R-:W-:Y:S05]  /*b300*/  BRA `(.L_x_142) ;  /* 0xffffff7400487947 */ /* 0x000fea000383ffff */
.L_x_47:
[----:B------:R-:W-:-:S07]  /*b310*/  MOV R0, UR5 ;  /* 0x0000000500007c02 */ /* 0x000fce0008000f00 */
.L_x_143:
[----:B-1----:R1:W2:Y:S02]  /*b320*/  SYNCS.PHASECHK.TRANS64.TRYWAIT P0, [R0+URZ+0xb0], R3 ;  /* 0x0000b003000075a7 */ /* 0x0022a400080011ff */
[----:B--2---:R-:W-:Y:S05]  /*b330*/  @!P0 NANOSLEEP.SYNCS 0x989680 ;  /* 0x009896800000895d */ /* 0x004fea0003900000 */
[----:B------:R-:W2:Y:S02]  /*b340*/  @!P0 SYNCS.PHASECHK.TRANS64 P0, [R0+URZ+0xb0], R3 ;  /* 0x0000b003000085a7 */ /* 0x000ea400080010ff */
[----:B--2---:R-:W-:Y:S05]  /*b350*/  @!P0 BRA `(.L_x_143) ;  /* 0xfffffffc00f08947 */ /* 0x004fea000383ffff */
[----:B------:R-:W-:Y:S05]  /*b360*/  BRA `(.L_x_46) ;  /* 0xffffff74009c7947 */ /* 0x000fea000383ffff */
.L_x_54:
[----:B-1----:R1:W2:Y:S02]  /*b370*/  SYNCS.PHASECHK.TRANS64.TRYWAIT P1, [R0+URZ+0xa0], R5 ;  /* 0x0000a005000075a7 */ /* 0x0022a400080211ff */
[----:B--2---:R-:W-:Y:S05]  /*b380*/  @!P1 NANOSLEEP.SYNCS 0x989680 ;  /* 0x009896800000995d */ /* 0x004fea0003900000 */
[----:B------:R-:W2:Y:S02]  /*b390*/  @!P1 SYNCS.PHASECHK.TRANS64 P1, [R0+URZ+0xa0], R5 ;  /* 0x0000a005000095a7 */ /* 0x000ea400080210ff */
[----:B--2---:R-:W-:Y:S05]  /*b3a0*/  @!P1 BRA `(.L_x_54) ;  /* 0xfffffffc00f09947 */ /* 0x004fea000383ffff */
[----:B------:R-:W-:Y:S05]  /*b3b0*/  BRA `(.L_x_144) ;  /* 0xffffff7800f47947 */ /* 0x000fea000383ffff */
.L_x_55:
[----:B------:R-:W-:-:S07]  /*b3c0*/  MOV R3, UR9 ;  /* 0x0000000900037c02 */ /* 0x000fce0008000f00 */
.L_x_145:
[----:B-1----:R1:W2:Y:S02]  /*b3d0*/  SYNCS.PHASECHK.TRANS64.TRYWAIT P0, [R3+URZ+0xd0], R0 ;  /* 0x0000d000030075a7 */ /* 0x0022a400080011ff */
[----:B--2---:R-:W-:Y:S05]  /*b3e0*/  @!P0 NANOSLEEP.SYNCS 0x989680 ;  /* 0x009896800000895d */ /* 0x004fea0003900000 */
[----:B------:R-:W2:Y:S02]  /*b3f0*/  @!P0 SYNCS.PHASECHK.TRANS64 P0, [R3+URZ+0xd0], R0 ;  /* 0x0000d000030085a7 */ /* 0x000ea400080010ff */
[----:B--2---:R-:W-:Y:S05]  /*b400*/  @!P0 BRA `(.L_x_145) ;  /* 0xfffffffc00f08947 */ /* 0x004fea000383ffff */
[----:B------:R-:W-:Y:S05]  /*b410*/  BRA `(.L_x_146) ;  /* 0xffffff7c00287947 */ /* 0x000fea000383ffff */
.L_x_58:
[----:B------:R-:W-:Y:S07]  /*b420*/  MOV R0, UR7 ;  /* 0x0000000700007c02 */ /* 0x000fee0008000f00 */
.L_x_147:
[----:B-1----:R1:W2:Y:S02]  /*b430*/  SYNCS.PHASECHK.TRANS64.TRYWAIT P0, [R0+URZ], R3 ;  /* 0x00000003000075a7 */ /* 0x0022a400080011ff */
[----:B--2---:R-:W-:Y:S05]  /*b440*/  @!P0 NANOSLEEP.SYNCS 0x989680 ;  /* 0x009896800000895d */ /* 0x004fea0003900000 */
[----:B------:R-:W2:Y:S02]  /*b450*/  @!P0 SYNCS.PHASECHK.TRANS64 P0, [R0+URZ], R3 ;  /* 0x00000003000085a7 */ /* 0x000ea400080010ff */
[----:B--2---:R-:W-:Y:S05]  /*b460*/  @!P0 BRA `(.L_x_147) ;  /* 0xfffffffc00f08947 */ /* 0x004fea000383ffff */
[----:B------:R-:W-:Y:S05]  /*b470*/  BRA `(.L_x_57) ;  /* 0xffffff7c00487947 */ /* 0x000fea000383ffff */
.L_x_61:
[----:B------:R-:W-:-:S07]  /*b480*/  MOV R0, UR5 ;  /* 0x0000000500007c02 */ /* 0x000fce0008000f00 */
.L_x_148:
[----:B--2---:R2:W3:Y:S02]  /*b490*/  SYNCS.PHASECHK.TRANS64.TRYWAIT P0, [R0+URZ], R3 ;  /* 0x00000003000075a7 */ /* 0x0044e400080011ff */
[----:B---3--:R-:W-:Y:S05]  /*b4a0*/  @!P0 NANOSLEEP.SYNCS 0x989680 ;  /* 0x009896800000895d */ /* 0x008fea0003900000 */
[----:B------:R-:W3:Y:S02]  /*b4b0*/  @!P0 SYNCS.PHASECHK.TRANS64 P0, [R0+URZ], R3 ;  /* 0x00000003000085a7 */ /* 0x000ee400080010ff */
[----:B---3--:R-:W-:Y:S05]  /*b4c0*/  @!P0 BRA `(.L_x_148) ;  /* 0xfffffffc00f08947 */ /* 0x008fea000383ffff */
[----:B------:R-:W-:Y:S05]  /*b4d0*/  BRA `(.L_x_149) ;  /* 0xffffff7c00e87947 */ /* 0x000fea000383ffff */
.L_x_62:
[----:B------:R-:W-:-:S07]  /*b4e0*/  MOV R0, UR7 ;  /* 0x0000000700007c02 */ /* 0x000fce0008000f00 */
.L_x_150:
[----:B--2---:R2:W3:Y:S02]  /*b4f0*/  SYNCS.PHASECHK.TRANS64.TRYWAIT P0, [R0+URZ], R3 ;  /* 0x00000003000075a7 */ /* 0x0044e400080011ff */
[----:B---3--:R-:W-:Y:S05]  /*b500*/  @!P0 NANOSLEEP.SYNCS 0x989680 ;  /* 0x009896800000895d */ /* 0x008fea0003900000 */
[----:B------:R-:W3:Y:S02]  /*b510*/  @!P0 SYNCS.PHASECHK.TRANS64 P0, [R0+URZ], R3 ;  /* 0x00000003000085a7 */ /* 0x000ee400080010ff */
[----:B---3--:R-:W-:Y:S05]  /*b520*/  @!P0 BRA `(.L_x_150) ;  /* 0xfffffffc00f08947 */ /* 0x008fea000383ffff */
[----:B------:R-:W-:Y:S05]  /*b530*/  BRA `(.L_x_151) ;  /* 0xffffff7c00f47947 */ /* 0x000fea000383ffff */
.L_x_67:
[----:B--2---:R2:W3:Y:S02]  /*b540*/  SYNCS.PHASECHK.TRANS64.TRYWAIT P0, [R0+URZ+0xa0], R3 ;  /* 0x0000a003000075a7 */ /* 0x0044e400080011ff */
[----:B---3--:R-:W-:Y:S05]  /*b550*/  @!P0 NANOSLEEP.SYNCS 0x989680 ;  /* 0x009896800000895d */ /* 0x008fea0003900000 */
[----:B------:R-:W3:Y:S02]  /*b560*/  @!P0 SYNCS.PHASECHK.TRANS64 P0, [R0+URZ+0xa0], R3 ;  /* 0x0000a003000085a7 */ /* 0x000ee400080010ff */
[----:B---3--:R-:W-:Y:S05]  /*b570*/  @!P0 BRA `(.L_x_67) ;  /* 0xfffffffc00f08947 */ /* 0x008fea000383ffff */
[----:B------:R-:W-:Y:S05]  /*b580*/  BRA `(.L_x_152) ;  /* 0xffffff8400007947 */ /* 0x000fea000383ffff */
.L_x_70:
[----:B------:R-:W-:Y:S07]  /*b590*/  MOV R0, UR7 ;  /* 0x0000000700007c02 */ /* 0x000fee0008000f00 */
.L_x_153:
[----:B--2---:R2:W3:Y:S02]  /*b5a0*/  SYNCS.PHASECHK.TRANS64.TRYWAIT P0, [R0+URZ+0x98], R3 ;  /* 0x00009803000075a7 */ /* 0x0044e400080011ff */
[----:B---3--:R-:W-:Y:S05]  /*b5b0*/  @!P0 NANOSLEEP.SYNCS 0x989680 ;  /* 0x009896800000895d */ /* 0x008fea0003900000 */
[----:B------:R-:W3:Y:S02]  /*b5c0*/  @!P0 SYNCS.PHASECHK.TRANS64 P0, [R0+URZ+0x98], R3 ;  /* 0x00009803000085a7 */ /* 0x000ee400080010ff */
[----:B---3--:R-:W-:Y:S05]  /*b5d0*/  @!P0 BRA `(.L_x_153) ;  /* 0xfffffffc00f08947 */ /* 0x008fea000383ffff */
[----:B------:R-:W-:Y:S05]  /*b5e0*/  BRA `(.L_x_69) ;  /* 0xffffff8400e07947 */ /* 0x000fea000383ffff */
.L_x_73:
[----:B------:R-:W-:Y:S07]  /*b5f0*/  MOV R3, UR7 ;  /* 0x0000000700037c02 */ /* 0x000fee0008000f00 */
.L_x_154:
[----:B-1----:R1:W2:Y:S02]  /*b600*/  SYNCS.PHASECHK.TRANS64.TRYWAIT P0, [R3+URZ+0x70], R12 ;  /* 0x0000700c030075a7 */ /* 0x0022a400080011ff */
[----:B--2---:R-:W-:Y:S05]  /*b610*/  @!P0 NANOSLEEP.SYNCS 0x989680 ;  /* 0x009896800000895d */ /* 0x004fea0003900000 */
[----:B------:R-:W2:Y:S02]  /*b620*/  @!P0 SYNCS.PHASECHK.TRANS64 P0, [R3+URZ+0x70], R12 ;  /* 0x0000700c030085a7 */ /* 0x000ea400080010ff */
[----:B--2---:R-:W-:Y:S05]  /*b630*/  @!P0 BRA `(.L_x_154) ;  /* 0xfffffffc00f08947 */ /* 0x004fea000383ffff */
[----:B------:R-:W-:Y:S05]  /*b640*/  BRA `(.L_x_155) ;  /* 0xffffff8800587947 */ /* 0x000fea000383ffff */
.L_x_74:
[----:B-1----:R-:W-:Y:S07]  /*b650*/  MOV R3, UR7 ;  /* 0x0000000700037c02 */ /* 0x002fee0008000f00 */
.L_x_156:
[----:B-1----:R1:W2:Y:S02]  /*b660*/  SYNCS.PHASECHK.TRANS64.TRYWAIT P0, [R3+URZ+0x78], R12 ;  /* 0x0000780c030075a7 */ /* 0x0022a400080011ff */
[----:B--2---:R-:W-:Y:S05]  /*b670*/  @!P0 NANOSLEEP.SYNCS 0x989680 ;  /* 0x009896800000895d */ /* 0x004fea0003900000 */
[----:B------:R-:W2:Y:S02]  /*b680*/  @!P0 SYNCS.PHASECHK.TRANS64 P0, [R3+URZ+0x78], R12 ;  /* 0x0000780c030085a7 */ /* 0x000ea400080010ff */
[----:B--2---:R-:W-:Y:S05]  /*b690*/  @!P0 BRA `(.L_x_156) ;  /* 0xfffffffc00f08947 */ /* 0x004fea000383ffff */
[----:B------:R-:W-:Y:S05]  /*b6a0*/  BRA `(.L_x_157) ;  /* 0xffffff8800947947 */ /* 0x000fea000383ffff */
.L_x_75:
[----:B-1----:R-:W-:Y:S07]  /*b6b0*/  MOV R3, UR7 ;  /* 0x0000000700037c02 */ /* 0x002fee0008000f00 */
.L_x_158:
[----:B-1----:R1:W2:Y:S02]  /*b6c0*/  SYNCS.PHASECHK.TRANS64.TRYWAIT P0, [R3+URZ+0x80], R12 ;  /* 0x0000800c030075a7 */ /* 0x0022a400080011ff */
[----:B--2---:R-:W-:Y:S05]  /*b6d0*/  @!P0 NANOSLEEP.SYNCS 0x989680 ;  /* 0x009896800000895d */ /* 0x004fea0003900000 */
[----:B------:R-:W2:Y:S02]  /*b6e0*/  @!P0 SYNCS.PHASECHK.TRANS64 P0, [R3+URZ+0x80], R12 ;  /* 0x0000800c030085a7 */ /* 0x000ea400080010ff */
[----:B--2---:R-:W-:Y:S05]  /*b6f0*/  @!P0 BRA `(.L_x_158) ;  /* 0xfffffffc00f08947 */ /* 0x004fea000383ffff */
[----:B------:R-:W-:Y:S05]  /*b700*/  BRA `(.L_x_159) ;  /* 0xffffff8800dc7947 */ /* 0x000fea000383ffff */
.L_x_76:
[----:B------:R-:W-:Y:S07]  /*b710*/  MOV R3, UR7 ;  /* 0x0000000700037c02 */ /* 0x000fee0008000f00 */
.L_x_160:
[----:B-1----:R1:W2:Y:S02]  /*b720*/  SYNCS.PHASECHK.TRANS64.TRYWAIT P0, [R3+URZ+0x88], R12 ;  /* 0x0000880c030075a7 */ /* 0x0022a400080011ff */
[----:B--2---:R-:W-:Y:S05]  /*b730*/  @!P0 NANOSLEEP.SYNCS 0x989680 ;  /* 0x009896800000895d */ /* 0x004fea0003900000 */
[----:B------:R-:W2:Y:S02]  /*b740*/  @!P0 SYNCS.PHASECHK.TRANS64 P0, [R3+URZ+0x88], R12 ;  /* 0x0000880c030085a7 */ /* 0x000ea400080010ff */
[----:B--2---:R-:W-:Y:S05]  /*b750*/  @!P0 BRA `(.L_x_160) ;  /* 0xfffffffc00f08947 */ /* 0x004fea000383ffff */
[----:B------:R-:W-:Y:S05]  /*b760*/  BRA `(.L_x_161) ;  /* 0xffffff8c00647947 */ /* 0x000fea000383ffff */
.L_x_78:
[----:B------:R-:W-:-:S07]  /*b770*/  MOV R0, UR7 ;  /* 0x0000000700007c02 */ /* 0x000fce0008000f00 */
.L_x_162:
[----:B-1----:R1:W3:Y:S02]  /*b780*/  SYNCS.PHASECHK.TRANS64.TRYWAIT P0, [R0+URZ+0x70], R3 ;  /* 0x00007003000075a7 */ /* 0x0022e400080011ff */
[----:B---3--:R-:W-:Y:S05]  /*b790*/  @!P0 NANOSLEEP.SYNCS 0x989680 ;  /* 0x009896800000895d */ /* 0x008fea0003900000 */
[----:B------:R-:W3:Y:S02]  /*b7a0*/  @!P0 SYNCS.PHASECHK.TRANS64 P0, [R0+URZ+0x70], R3 ;  /* 0x00007003000085a7 */ /* 0x000ee400080010ff */
[----:B---3--:R-:W-:Y:S05]  /*b7b0*/  @!P0 BRA `(.L_x_162) ;  /* 0xfffffffc00f08947 */ /* 0x008fea000383ffff */
[----:B------:R-:W-:Y:S05]  /*b7c0*/  BRA `(.L_x_163) ;  /* 0xffffff8c00d47947 */ /* 0x000fea000383ffff */
.L_x_79:
[----:B-1----:R-:W-:-:S07]  /*b7d0*/  MOV R0, UR7 ;  /* 0x0000000700007c02 */ /* 0x002fce0008000f00 */
.L_x_164:
[----:B-1----:R1:W3:Y:S02]  /*b7e0*/  SYNCS.PHASECHK.TRANS64.TRYWAIT P0, [R0+URZ+0x78], R3 ;  /* 0x00007803000075a7 */ /* 0x0022e400080011ff */
[----:B---3--:R-:W-:Y:S05]  /*b7f0*/  @!P0 NANOSLEEP.SYNCS 0x989680 ;  /* 0x009896800000895d */ /* 0x008fea0003900000 */
[----:B------:R-:W3:Y:S02]  /*b800*/  @!P0 SYNCS.PHASECHK.TRANS64 P0, [R0+URZ+0x78], R3 ;  /* 0x00007803000085a7 */ /* 0x000ee400080010ff */
[----:B---3--:R-:W-:Y:S05]  /*b810*/  @!P0 BRA `(.L_x_164) ;  /* 0xfffffffc00f08947 */ /* 0x008fea000383ffff */
[----:B------:R-:W-:Y:S05]  /*b820*/  BRA `(.L_x_165) ;  /* 0xffffff8c00c47947 */ /* 0x000fea000383ffff */
.L_x_80:
[----:B-1----:R-:W-:-:S07]  /*b830*/  MOV R0, UR7 ;  /* 0x0000000700007c02 */ /* 0x002fce0008000f00 */
.L_x_166:
[----:B-1----:R1:W3:Y:S02]  /*b840*/  SYNCS.PHASECHK.TRANS64.TRYWAIT P0, [R0+URZ+0x80], R3 ;  /* 0x00008003000075a7 */ /* 0x0022e400080011ff */
[----:B---3--:R-:W-:Y:S05]  /*b850*/  @!P0 NANOSLEEP.SYNCS 0x989680 ;  /* 0x009896800000895d */ /* 0x008fea0003900000 */
[----:B------:R-:W3:Y:S02]  /*b860*/  @!P0 SYNCS.PHASECHK.TRANS64 P0, [R0+URZ+0x80], R3 ;  /* 0x00008003000085a7 */ /* 0x000ee400080010ff */
[----:B---3--:R-:W-:Y:S05]  /*b870*/  @!P0 BRA `(.L_x_166) ;  /* 0xfffffffc00f08947 */ /* 0x008fea000383ffff */
[----:B------:R-:W-:Y:S05]  /*b880*/  BRA `(.L_x_167) ;  /* 0xffffff8c00b47947 */ /* 0x000fea000383ffff */
.L_x_82:
[----:B--2---:R2:W4:Y:S02]  /*b890*/  SYNCS.PHASECHK.TRANS64.TRYWAIT P0, [R0+URZ+0xa0], R3 ;  /* 0x0000a003000075a7 */ /* 0x00452400080011ff */
[----:B----4-:R-:W-:Y:S05]  /*b8a0*/  @!P0 NANOSLEEP.SYNCS 0x989680 ;  /* 0x009896800000895d */ /* 0x010fea0003900000 */
[----:B------:R-:W4:Y:S02]  /*b8b0*/  @!P0 SYNCS.PHASECHK.TRANS64 P0, [R0+URZ+0xa0], R3 ;  /* 0x0000a003000085a7 */ /* 0x000f2400080010ff */
[----:B----4-:R-:W-:Y:S05]  /*b8c0*/  @!P0 BRA `(.L_x_82) ;  /* 0xfffffffc00f08947 */ /* 0x010fea000383ffff */
[----:B------:R-:W-:Y:S05]  /*b8d0*/  BRA `(.L_x_168) ;  /* 0xffffff90007c7947 */ /* 0x000fea000383ffff */
.L_x_93:
[----:B-1----:R1:W3:Y:S02]  /*b8e0*/  SYNCS.PHASECHK.TRANS64.TRYWAIT P1, [R3+URZ+0x50], R0 ;  /* 0x00005000030075a7 */ /* 0x0022e400080211ff */
[----:B---3--:R-:W-:Y:S05]  /*b8f0*/  @!P1 NANOSLEEP.SYNCS 0x989680 ;  /* 0x009896800000995d */ /* 0x008fea0003900000 */
[----:B------:R-:W3:Y:S02]  /*b900*/  @!P1 SYNCS.PHASECHK.TRANS64 P1, [R3+URZ+0x50], R0 ;  /* 0x00005000030095a7 */ /* 0x000ee400080210ff */
[----:B---3--:R-:W-:Y:S05]  /*b910*/  @!P1 BRA `(.L_x_93) ;  /* 0xfffffffc00f09947 */ /* 0x008fea000383ffff */
[----:B------:R-:W-:Y:S05]  /*b920*/  BRA `(.L_x_92) ;  /* 0xffffff9c00a07947 */ /* 0x000fea000383ffff */
.L_x_95:
[----:B-1----:R1:W4:Y:S02]  /*b930*/  SYNCS.PHASECHK.TRANS64.TRYWAIT P0, [R193+URZ+0xc0], R2 ;  /* 0x0000c002c10075a7 */ /* 0x00232400080011ff */
[----:B----4-:R-:W-:Y:S05]  /*b940*/  @!P0 NANOSLEEP.SYNCS 0x989680 ;  /* 0x009896800000895d */ /* 0x010fea0003900000 */
[----:B------:R-:W4:Y:S02]  /*b950*/  @!P0 SYNCS.PHASECHK.TRANS64 P0, [R193+URZ+0xc0], R2 ;  /* 0x0000c002c10085a7 */ /* 0x000f2400080010ff */
[----:B----4-:R-:W-:Y:S05]  /*b960*/  @!P0 BRA `(.L_x_95) ;  /* 0xfffffffc00f08947 */ /* 0x010fea000383ffff */
[----:B------:R-:W-:Y:S05]  /*b970*/  BRA `(.L_x_94) ;  /* 0xffffff9c00fc7947 */ /* 0x000fea000383ffff */
.L_x_104:
[----:B--2---:R2:W3:Y:S02]  /*b980*/  SYNCS.PHASECHK.TRANS64.TRYWAIT P0, [R204+URZ+0x50], R3 ;  /* 0x00005003cc0075a7 */ /* 0x0044e400080011ff */
[----:B---3--:R-:W-:Y:S05]  /*b990*/  @!P0 NANOSLEEP.SYNCS 0x989680 ;  /* 0x009896800000895d */ /* 0x008fea0003900000 */
[----:B------:R-:W3:Y:S02]  /*b9a0*/  @!P0 SYNCS.PHASECHK.TRANS64 P0, [R204+URZ+0x50], R3 ;  /* 0x00005003cc0085a7 */ /* 0x000ee400080010ff */
[----:B---3--:R-:W-:Y:S05]  /*b9b0*/  @!P0 BRA `(.L_x_104) ;  /* 0xfffffffc00f08947 */ /* 0x008fea000383ffff */
[----:B------:R-:W-:Y:S05]  /*b9c0*/  BRA `(.L_x_103) ;  /* 0xffffffb400087947 */ /* 0x000fea000383ffff */
.L_x_113:
[----:B--2---:R2:W3:Y:S02]  /*b9d0*/  SYNCS.PHASECHK.TRANS64.TRYWAIT P0, [R0+URZ+0x50], R5 ;  /* 0x00005005000075a7 */ /* 0x0044e400080011ff */
[----:B---3--:R-:W-:Y:S05]  /*b9e0*/  @!P0 NANOSLEEP.SYNCS 0x989680 ;  /* 0x009896800000895d */ /* 0x008fea0003900000 */
[----:B------:R-:W3:Y:S02]  /*b9f0*/  @!P0 SYNCS.PHASECHK.TRANS64 P0, [R0+URZ+0x50], R5 ;  /* 0x00005005000085a7 */ /* 0x000ee400080010ff */
[----:B---3--:R-:W-:Y:S05]  /*ba00*/  @!P0 BRA `(.L_x_113) ;  /* 0xfffffffc00f08947 */ /* 0x008fea000383ffff */
[----:B------:R-:W-:Y:S05]  /*ba10*/  BRA `(.L_x_112) ;  /* 0xffffffc800607947 */ /* 0x000fea000383ffff */
.L_x_122:
[----:B--2---:R2:W3:Y:S02]  /*ba20*/  SYNCS.PHASECHK.TRANS64.TRYWAIT P0, [R0+URZ+0x50], R3 ;  /* 0x00005003000075a7 */ /* 0x0044e400080011ff */
[----:B---3--:R-:W-:Y:S05]  /*ba30*/  @!P0 NANOSLEEP.SYNCS 0x989680 ;  /* 0x009896800000895d */ /* 0x008fea0003900000 */
[----:B------:R-:W3:Y:S02]  /*ba40*/  @!P0 SYNCS.PHASECHK.TRANS64 P0, [R0+URZ+0x50], R3 ;  /* 0x00005003000085a7 */ /* 0x000ee400080010ff */
[----:B---3--:R-:W-:Y:S05]  /*ba50*/  @!P0 BRA `(.L_x_122) ;  /* 0xfffffffc00f08947 */ /* 0x008fea000383ffff */
[----:B------:R-:W-:Y:S05]  /*ba60*/  BRA `(.L_x_121) ;  /* 0xffffffdc00c47947 */ /* 0x000fea000383ffff */
        .weak           $__internal_0_$__cuda_sm10x_tcgen05_guardrail_trap_col_being_dealloced_not_returned_by_alloc
        .type           $__internal_0_$__cuda_sm10x_tcgen05_guardrail_trap_col_being_dealloced_not_returned_by_alloc,@function
        .size           $__internal_0_$__cuda_sm10x_tcgen05_guardrail_trap_col_being_dealloced_not_returned_by_alloc,($__internal_1_$__cuda_sm10x_tcgen05_guardrail_trap_phase_invalid_during_alloc - $__internal_0_$__cuda_sm10x_tcgen05_guardrail_trap_col_being_dealloced_not_returned_by_alloc)
$__internal_0_$__cuda_sm10x_tcgen05_guardrail_trap_col_being_dealloced_not_returned_by_alloc:
[----:B------:R-:W-:Y:S05]  /*ba70*/  BPT.TRAP 0x1 ;  /* 0x000000040000795c */ /* 0x000fea0000300000 */
[----:B------:R-:W-:-:S04]  /*ba80*/  HFMA2 R3, -RZ, RZ, 0, 0 ;  /* 0x00000000ff037431 */ /* 0x000fc800000001ff */
[----:B------:R-:W-:Y:S05]  /*ba90*/  RET.REL.NODEC R2 `(_ZN7cutlass13device_kernelINS_4gemm6kernel13GemmUniversalIN4cute5tupleIJiiiiEEENS1_10collective13CollectiveMmaINS1_35MainloopSm100TmaUmmaWarpSpecializedILi5ELi2ELi2ENS5_IJNS4_1CILi1EEESB_SB_EEEEENS5_IJNSA_ILi128EEENSA_ILi256EEENSA_ILi32EEEEEENS_12float_e4m3_tENS5_IJlSB_lEEESI_SJ_NS4_8TiledMMAINS4_8MMA_AtomIJNS4_10MMA_TraitsINS4_19SM100_MMA_F8F6F4_SSEJSI_SI_fSE_SF_NS4_17integral_constantINS4_4UMMA5MajorELSQ_0EEESR_NSO_INSP_7ScaleInELSS_0EEEST_EEEEEENS4_6LayoutISC_NS5_IJNSA_ILi0EEESX_SX_EEEEENS5_IJNS4_10UnderscoreES10_S10_EEEEENS4_13SM90_TMA_LOADENS4_14ComposedLayoutINS4_7SwizzleILi1ELi4ELi3EEENS4_18smem_ptr_flag_bitsILi8EEENSW_INS5_IJNSA_ILi8EEESG_EEENS5_IJSG_SB_EEEEEEEvNS4_8identityES13_S1D_vS1E_EENS_8epilogue10collective18CollectiveEpilogueINS1G_23Sm100TmaWarpSpecializedILi4ELi2ELi64ELb0ELb0EEEJSH_NS5_IJNSW_ISE_SB_EENSW_INSA_ILi64EEESB_EEEEESI_SJ_SI_SJ_NS1G_6fusion15FusionCallbacksIS1K_NS1P_17LinearCombinationISI_fSI_fLNS_15FloatRoundStyleE2EEESH_S1O_JEEENS4_5SM1004TMEM4LOAD26SM100_TMEM_LOAD_32dp32b64xES13_NS14_INS15_ILi2ELi4ELi3EEES18_NSW_INS5_IJS19_S1M_EEENS5_IJS1M_SB_EEEEEEENS4_39AutoVectorizingCopyWithAssumedAlignmentILi128EEENS4_14SM90_TMA_STOREES23_S25_S25_EEEvvEEEEvNT_6ParamsE) ;  /* 0xffffff4402587950 */ /* 0x000fea0003c3ffff */
        .weak           $__internal_1_$__cuda_sm10x_tcgen05_guardrail_trap_phase_invalid_during_alloc
        .type           $__internal_1_$__cuda_sm10x_tcgen05_guardrail_trap_phase_invalid_during_alloc,@function
        .size           $__internal_1_$__cuda_sm10x_tcgen05_guardrail_trap_phase_invalid_during_alloc,($__internal_2_$__cuda_sm10x_tcgen05_guardrail_trap_unallocated_columns_being_dealloced - $__internal_1_$__cuda_sm10x_tcgen05_guardrail_trap_phase_invalid_during_alloc)
$__internal_1_$__cuda_sm10x_tcgen05_guardrail_trap_phase_invalid_during_alloc:
[----:B------:R-:W-:Y:S05]  /*baa0*/  BPT.TRAP 0x1 ;  /* 0x000000040000795c */ /* 0x000fea0000300000 */
[----:B------:R-:W-:-:S04]  /*bab0*/  MOV R3, 0x0 ;  /* 0x0000000000037802 */ /* 0x000fc80000000f00 */
[----:B------:R-:W-:Y:S05]  /*bac0*/  RET.REL.NODEC R2 `(_ZN7cutlass13device_kernelINS_4gemm6kernel13GemmUniversalIN4cute5tupleIJiiiiEEENS1_10collective13CollectiveMmaINS1_35MainloopSm100TmaUmmaWarpSpecializedILi5ELi2ELi2ENS5_IJNS4_1CILi1EEESB_SB_EEEEENS5_IJNSA_ILi128EEENSA_ILi256EEENSA_ILi32EEEEEENS_12float_e4m3_tENS5_IJlSB_lEEESI_SJ_NS4_8TiledMMAINS4_8MMA_AtomIJNS4_10MMA_TraitsINS4_19SM100_MMA_F8F6F4_SSEJSI_SI_fSE_SF_NS4_17integral_constantINS4_4UMMA5MajorELSQ_0EEESR_NSO_INSP_7ScaleInELSS_0EEEST_EEEEEENS4_6LayoutISC_NS5_IJNSA_ILi0EEESX_SX_EEEEENS5_IJNS4_10UnderscoreES10_S10_EEEEENS4_13SM90_TMA_LOADENS4_14ComposedLayoutINS4_7SwizzleILi1ELi4ELi3EEENS4_18smem_ptr_flag_bitsILi8EEENSW_INS5_IJNSA_ILi8EEESG_EEENS5_IJSG_SB_EEEEEEEvNS4_8identityES13_S1D_vS1E_EENS_8epilogue10collective18CollectiveEpilogueINS1G_23Sm100TmaWarpSpecializedILi4ELi2ELi64ELb0ELb0EEEJSH_NS5_IJNSW_ISE_SB_EENSW_INSA_ILi64EEESB_EEEEESI_SJ_SI_SJ_NS1G_6fusion15FusionCallbacksIS1K_NS1P_17LinearCombinationISI_fSI_fLNS_15FloatRoundStyleE2EEESH_S1O_JEEENS4_5SM1004TMEM4LOAD26SM100_TMEM_LOAD_32dp32b64xES13_NS14_INS15_ILi2ELi4ELi3EEES18_NSW_INS5_IJS19_S1M_EEENS5_IJS1M_SB_EEEEEEENS4_39AutoVectorizingCopyWithAssumedAlignmentILi128EEENS4_14SM90_TMA_STOREES23_S25_S25_EEEvvEEEEvNT_6ParamsE) ;  /* 0xffffff44024c7950 */ /* 0x000fea0003c3ffff */
        .weak           $__internal_2_$__cuda_sm10x_tcgen05_guardrail_trap_unallocated_columns_being_dealloced
        .type           $__internal_2_$__cuda_sm10x_tcgen05_guardrail_trap_unallocated_columns_being_dealloced,@function
        .size           $__internal_2_$__cuda_sm10x_tcgen05_guardrail_trap_unallocated_columns_being_dealloced,(.L_x_170 - $__internal_2_$__cuda_sm10x_tcgen05_guardrail_trap_unallocated_columns_being_dealloced)
$__internal_2_$__cuda_sm10x_tcgen05_guardrail_trap_unallocated_columns_being_dealloced:
[----:B------:R-:W-:Y:S05]  /*bad0*/  BPT.TRAP 0x1 ;  /* 0x000000040000795c */ /* 0x000fea0000300000 */
[----:B------:R-:W-:-:S04]  /*bae0*/  HFMA2 R3, -RZ, RZ, 0, 0 ;  /* 0x00000000ff037431 */ /* 0x000fc800000001ff */
[----:B------:R-:W-:Y:S05]  /*baf0*/  RET.REL.NODEC R2 `(_ZN7cutlass13device_kernelINS_4gemm6kernel13GemmUniversalIN4cute5tupleIJiiiiEEENS1_10collective13CollectiveMmaINS1_35MainloopSm100TmaUmmaWarpSpecializedILi5ELi2ELi2ENS5_IJNS4_1CILi1EEESB_SB_EEEEENS5_IJNSA_ILi128EEENSA_ILi256EEENSA_ILi32EEEEEENS_12float_e4m3_tENS5_IJlSB_lEEESI_SJ_NS4_8TiledMMAINS4_8MMA_AtomIJNS4_10MMA_TraitsINS4_19SM100_MMA_F8F6F4_SSEJSI_SI_fSE_SF_NS4_17integral_constantINS4_4UMMA5MajorELSQ_0EEESR_NSO_INSP_7ScaleInELSS_0EEEST_EEEEEENS4_6LayoutISC_NS5_IJNSA_ILi0EEESX_SX_EEEEENS5_IJNS4_10UnderscoreES10_S10_EEEEENS4_13SM90_TMA_LOADENS4_14ComposedLayoutINS4_7SwizzleILi1ELi4ELi3EEENS4_18smem_ptr_flag_bitsILi8EEENSW_INS5_IJNSA_ILi8EEESG_EEENS5_IJSG_SB_EEEEEEEvNS4_8identityES13_S1D_vS1E_EENS_8epilogue10collective18CollectiveEpilogueINS1G_23Sm100TmaWarpSpecializedILi4ELi2ELi64ELb0ELb0EEEJSH_NS5_IJNSW_ISE_SB_EENSW_INSA_ILi64EEESB_EEEEESI_SJ_SI_SJ_NS1G_6fusion15FusionCallbacksIS1K_NS1P_17LinearCombinationISI_fSI_fLNS_15FloatRoundStyleE2EEESH_S1O_JEEENS4_5SM1004TMEM4LOAD26SM100_TMEM_LOAD_32dp32b64xES13_NS14_INS15_ILi2ELi4ELi3EEES18_NSW_INS5_IJS19_S1M_EEENS5_IJS1M_SB_EEEEEEENS4_39AutoVectorizingCopyWithAssumedAlignmentILi128EEENS4_14SM90_TMA_STOREES23_S25_S25_EEEvvEEEEvNT_6ParamsE) ;  /* 0xffffff4402407950 */ /* 0x000fea0003c3ffff */
.L_x_169:
[----:B------:R-:W-:-:S00]  /*bb00*/  BRA `(.L_x_169) ;  /* 0xfffffffc00fc7947 */ /* 0x000fc0000383ffff */
[----:B------:R-:W-:-:S00]  /*bb10*/  NOP ;  /* 0x0000000000007918 */ /* 0x000fc00000000000 */
        /* <DEDUP_REMOVED lines=14> */
.L_x_170:


//--------------------- .nv.global.init           --------------------------
	.section	.nv.global.init,"aw",@progbits
.nv.global.init:
	.type		$str$27,@object
	.size		$str$27,($str$28 - $str$27)
$str$27:
        /*0000*/ 	.byte	0x28, 0x61, 0x64, 0x64, 0x72, 0x65, 0x73, 0x73, 0x20, 0x26, 0x20, 0x6d, 0x61, 0x73, 0x6b, 0x29
        /*0010*/ 	.byte	0x20, 0x3d, 0x3d, 0x20, 0x30, 0x00
	.type		$str$28,@object
	.size		$str$28,($str$26 - $str$28)
$str$28:
        /*0016*/ 	.byte	0x2f, 0x74, 0x6d, 0x70, 0x2f, 0x63, 0x75, 0x74, 0x6c, 0x61, 0x73, 0x73, 0x5f, 0x73, 0x77, 0x65
        /*0026*/ 	.byte	0x65, 0x70, 0x5f, 0x73, 0x72, 0x63, 0x2f, 0x69, 0x6e, 0x63, 0x6c, 0x75, 0x64, 0x65, 0x2f, 0x63
        /*0036*/ 	.byte	0x75, 0x74, 0x65, 0x2f, 0x70, 0x6f, 0x69, 0x6e, 0x74, 0x65, 0x72, 0x5f, 0x66, 0x6c, 0x61, 0x67
        /*0046*/ 	.byte	0x67, 0x65, 0x64, 0x2e, 0x68, 0x70, 0x70, 0x00
	.type		$str$26,@object
	.size		$str$26,($str$25 - $str$26)
$str$26:
        /*004e*/ 	.byte	0x2f, 0x74, 0x6d, 0x70, 0x2f, 0x63, 0x75, 0x74, 0x6c, 0x61, 0x73, 0x73, 0x5f, 0x73, 0x77, 0x65
        /*005e*/ 	.byte	0x65, 0x70, 0x5f, 0x73, 0x72, 0x63, 0x2f, 0x69, 0x6e, 0x63, 0x6c, 0x75, 0x64, 0x65, 0x2f, 0x63
        /*006e*/ 	.byte	0x75, 0x74, 0x65, 0x2f, 0x61, 0x74, 0x6f, 0x6d, 0x2f, 0x63, 0x6f, 0x70, 0x79, 0x5f, 0x74, 0x72
        /*007e*/ 	.byte	0x61, 0x69, 0x74, 0x73, 0x5f, 0x73, 0x6d, 0x31, 0x30, 0x30, 0x2e, 0x68, 0x70, 0x70, 0x00
	.type		$str$25,@object
	.size		$str$25,(__unnamed_1 - $str$25)
$str$25:
        /*008d*/ 	.byte	0x28, 0x28, 0x75, 0x69, 0x6e, 0x74, 0x33, 0x32, 0x5f, 0x74, 0x28, 0x74, 0x68, 0x72, 0x65, 0x61
        /*009d*/ 	.byte	0x64, 0x49, 0x64, 0x78, 0x2e, 0x78, 0x29, 0x20, 0x2f, 0x20, 0x33, 0x32, 0x29, 0x20, 0x25, 0x20
        /*00ad*/ 	.byte	0x34, 0x29, 0x20, 0x3d, 0x3d, 0x20, 0x28, 0x28, 0x28, 0x74, 0x6d, 0x65, 0x6d, 0x5f, 0x61, 0x64
        /*00bd*/ 	.byte	0x64, 0x72, 0x20, 0x3e, 0x3e, 0x20, 0x31, 0x36, 0x29, 0x20, 0x2f, 0x20, 0x33, 0x32, 0x29, 0x20
        /*00cd*/ 	.byte	0x25, 0x20, 0x34, 0x29, 0x00
	.type		__unnamed_1,@object
	.size		__unnamed_1,(__unnamed_2 - __unnamed_1)
__unnamed_1:
        /*00d2*/ 	.byte	0x61, 0x75, 0x74, 0x6f, 0x20, 0x63, 0x75, 0x74, 0x65, 0x3a, 0x3a, 0x61, 0x73, 0x5f, 0x70, 0x6f
        /* <DEDUP_REMOVED lines=24> */
        /*0262*/ 	.byte	0x43, 0x3c, 0x38, 0x31, 0x39, 0x32, 0x3e, 0x3e, 0x3e, 0x3e, 0x5d, 0x00
	.type		__unnamed_2,@object
	.size		__unnamed_2,(__unnamed_3 - __unnamed_2)
__unnamed_2:
        /* <DEDUP_REMOVED lines=26> */
	.type		__unnamed_3,@object
	.size		__unnamed_3,(.L_3 - __unnamed_3)
__unnamed_3:
        /* <DEDUP_REMOVED lines=42> */
        /*06aa*/ 	.byte	0x3e, 0x3e, 0x3e, 0x3e, 0x5d, 0x00
.L_3:


//--------------------- .nv.shared._ZN7cutlass13device_kernelINS_4gemm6kernel13GemmUniversalIN4cute5tupleIJiiiiEEENS1_10collective13CollectiveMmaINS1_35MainloopSm100TmaUmmaWarpSpecializedILi5ELi2ELi2ENS5_IJNS4_1CILi1EEESB_SB_EEEEENS5_IJNSA_ILi128EEENSA_ILi256EEENSA_ILi32EEEEEENS_12float_e4m3_tENS5_IJlSB_lEEESI_SJ_NS4_8TiledMMAINS4_8MMA_AtomIJNS4_10MMA_TraitsINS4_19SM100_MMA_F8F6F4_SSEJSI_SI_fSE_SF_NS4_17integral_constantINS4_4UMMA5MajorELSQ_0EEESR_NSO_INSP_7ScaleInELSS_0EEEST_EEEEEENS4_6LayoutISC_NS5_IJNSA_ILi0EEESX_SX_EEEEENS5_IJNS4_10UnderscoreES10_S10_EEEEENS4_13SM90_TMA_LOADENS4_14ComposedLayoutINS4_7SwizzleILi1ELi4ELi3EEENS4_18smem_ptr_flag_bitsILi8EEENSW_INS5_IJNSA_ILi8EEESG_EEENS5_IJSG_SB_EEEEEEEvNS4_8identityES13_S1D_vS1E_EENS_8epilogue10collective18CollectiveEpilogueINS1G_23Sm100TmaWarpSpecializedILi4ELi2ELi64ELb0ELb0EEEJSH_NS5_IJNSW_ISE_SB_EENSW_INSA_ILi64EEESB_EEEEESI_SJ_SI_SJ_NS1G_6fusion15FusionCallbacksIS1K_NS1P_17LinearCombinationISI_fSI_fLNS_15FloatRoundStyleE2EEESH_S1O_JEEENS4_5SM1004TMEM4LOAD26SM100_TMEM_LOAD_32dp32b64xES13_NS14_INS15_ILi2ELi4ELi3EEES18_NSW_INS5_IJS19_S1M_EEENS5_IJS1M_SB_EEEEEEENS4_39AutoVectorizingCopyWithAssumedAlignmentILi128EEENS4_14SM90_TMA_STOREES23_S25_S25_EEEvvEEEEvNT_6ParamsE --------------------------
	.section	.nv.shared._ZN7cutlass13device_kernelINS_4gemm6kernel13GemmUniversalIN4cute5tupleIJiiiiEEENS1_10collective13CollectiveMmaINS1_35MainloopSm100TmaUmmaWarpSpecializedILi5ELi2ELi2ENS5_IJNS4_1CILi1EEESB_SB_EEEEENS5_IJNSA_ILi128EEENSA_ILi256EEENSA_ILi32EEEEEENS_12float_e4m3_tENS5_IJlSB_lEEESI_SJ_NS4_8TiledMMAINS4_8MMA_AtomIJNS4_10MMA_TraitsINS4_19SM100_MMA_F8F6F4_SSEJSI_SI_fSE_SF_NS4_17integral_constantINS4_4UMMA5MajorELSQ_0EEESR_NSO_INSP_7ScaleInELSS_0EEEST_EEEEEENS4_6LayoutISC_NS5_IJNSA_ILi0EEESX_SX_EEEEENS5_IJNS4_10UnderscoreES10_S10_EEEEENS4_13SM90_TMA_LOADENS4_14ComposedLayoutINS4_7SwizzleILi1ELi4ELi3EEENS4_18smem_ptr_flag_bitsILi8EEENSW_INS5_IJNSA_ILi8EEESG_EEENS5_IJSG_SB_EEEEEEEvNS4_8identityES13_S1D_vS1E_EENS_8epilogue10collective18CollectiveEpilogueINS1G_23Sm100TmaWarpSpecializedILi4ELi2ELi64ELb0ELb0EEEJSH_NS5_IJNSW_ISE_SB_EENSW_INSA_ILi64EEESB_EEEEESI_SJ_SI_SJ_NS1G_6fusion15FusionCallbacksIS1K_NS1P_17LinearCombinationISI_fSI_fLNS_15FloatRoundStyleE2EEESH_S1O_JEEENS4_5SM1004TMEM4LOAD26SM100_TMEM_LOAD_32dp32b64xES13_NS14_INS15_ILi2ELi4ELi3EEES18_NSW_INS5_IJS19_S1M_EEENS5_IJS1M_SB_EEEEEEENS4_39AutoVectorizingCopyWithAssumedAlignmentILi128EEENS4_14SM90_TMA_STOREES23_S25_S25_EEEvvEEEEvNT_6ParamsE,"aw",@nobits
	.sectionflags	@""
	.align	16
	.zero		1024


//--------------------- .nv.shared.reserved.0     --------------------------
	.section	.nv.shared.reserved.0,"aw",@nobits
	.weak		__nv_reservedSMEM_offset_0_alias
	.size		__nv_reservedSMEM_offset_0_alias, 0, 64
	.other		__nv_reservedSMEM_offset_0_alias,@"STO_CUDA_RESERVED_SHARED STV_DEFAULT"
__nv_reservedSMEM_offset_0_alias:
	.zero		0
.nv.shared.reserved.0:
	.zero		64
	.weak		__nv_reservedSMEM_tcgen05_partition
	.type		__nv_reservedSMEM_tcgen05_partition,@object
	.size		__nv_reservedSMEM_tcgen05_partition,(.L_0 - __nv_reservedSMEM_tcgen05_partition)
__nv_reservedSMEM_tcgen05_partition:
	.zero		32
.L_0:


//--------------------- .nv.global                --------------------------
	.section	.nv.global,"aw",@nobits
.nv.global:
	.type		_ZN40_INTERNAL_459ff628_4_k_cu_18ad4742_226584cute1_E,@object
	.size		_ZN40_INTERNAL_459ff628_4_k_cu_18ad4742_226584cute1_E,(_ZN40_INTERNAL_459ff628_4_k_cu_18ad4742_226584cuda3std3__45__cpo6cbeginE - _ZN40_INTERNAL_459ff628_4_k_cu_18ad4742_226584cute1_E)
_ZN40_INTERNAL_459ff628_4_k_cu_18ad4742_226584cute1_E:
	.zero		1
	.type		_ZN40_INTERNAL_459ff628_4_k_cu_18ad4742_226584cuda3std3__45__cpo6cbeginE,@object
	.size		_ZN40_INTERNAL_459ff628_4_k_cu_18ad4742_226584cuda3std3__45__cpo6cbeginE,(_ZN40_INTERNAL_459ff628_4_k_cu_18ad4742_226584cuda3std3__48in_placeE - _ZN40_INTERNAL_459ff628_4_k_cu_18ad4742_226584cuda3std3__45__cpo6cbeginE)
_ZN40_INTERNAL_459ff628_4_k_cu_18ad4742_226584cuda3std3__45__cpo6cbeginE:
	.zero		1
	.type		_ZN40_INTERNAL_459ff628_4_k_cu_18ad4742_226584cuda3std3__48in_placeE,@object
	.size		_ZN40_INTERNAL_459ff628_4_k_cu_18ad4742_226584cuda3std3__48in_placeE,(_ZN40_INTERNAL_459ff628_4_k_cu_18ad4742_226584cuda3std6ranges3__45__cpo9iter_moveE - _ZN40_INTERNAL_459ff628_4_k_cu_18ad4742_226584cuda3std3__48in_placeE)
_ZN40_INTERNAL_459ff628_4_k_cu_18ad4742_226584cuda3std3__48in_placeE:
	.zero		1
	.type		_ZN40_INTERNAL_459ff628_4_k_cu_18ad4742_226584cuda3std6ranges3__45__cpo9iter_moveE,@object
	.size		_ZN40_INTERNAL_459ff628_4_k_cu_18ad4742_226584cuda3std6ranges3__45__cpo9iter_moveE,(_ZN40_INTERNAL_459ff628_4_k_cu_18ad4742_226584cuda3std3__45__cpo5beginE - _ZN40_INTERNAL_459ff628_4_k_cu_18ad4742_226584cuda3std6ranges3__45__cpo9iter_moveE)
_ZN40_INTERNAL_459ff628_4_k_cu_18ad4742_226584cuda3std6ranges3__45__cpo9iter_moveE:
	.zero		1
	.type		_ZN40_INTERNAL_459ff628_4_k_cu_18ad4742_226584cuda3std3__45__cpo5beginE,@object
	.size		_ZN40_INTERNAL_459ff628_4_k_cu_18ad4742_226584cuda3std3__45__cpo5beginE,(_ZN40_INTERNAL_459ff628_4_k_cu_18ad4742_226584cuda3std3__442_GLOBAL__N__459ff628_4_k_cu_18ad4742_226586ignoreE - _ZN40_INTERNAL_459ff628_4_k_cu_18ad4742_226584cuda3std3__45__cpo5beginE)
_ZN40_INTERNAL_459ff628_4_k_cu_18ad4742_226584cuda3std3__45__cpo5beginE:
	.zero		1
	.type		_ZN40_INTERNAL_459ff628_4_k_cu_18ad4742_226584cuda3std3__442_GLOBAL__N__459ff628_4_k_cu_18ad4742_226586ignoreE,@object
	.size		_ZN40_INTERNAL_459ff628_4_k_cu_18ad4742_226584cuda3std3__442_GLOBAL__N__459ff628_4_k_cu_18ad4742_226586ignoreE,(_ZN40_INTERNAL_459ff628_4_k_cu_18ad4742_226584cute7productE - _ZN40_INTERNAL_459ff628_4_k_cu_18ad4742_226584cuda3std3__442_GLOBAL__N__459ff628_4_k_cu_18ad4742_226586ignoreE)
_ZN40_INTERNAL_459ff628_4_k_cu_18ad4742_226584cuda3std3__442_GLOBAL__N__459ff628_4_k_cu_18ad4742_226586ignoreE:
	.zero		1
	.type		_ZN40_INTERNAL_459ff628_4_k_cu_18ad4742_226584cute7productE,@object
	.size		_ZN40_INTERNAL_459ff628_4_k_cu_18ad4742_226584cute7productE,(_ZN40_INTERNAL_459ff628_4_k_cu_18ad4742_226584cuda3std3__45__cpo3endE - _ZN40_INTERNAL_459ff628_4_k_cu_18ad4742_226584cute7productE)
_ZN40_INTERNAL_459ff628_4_k_cu_18ad4742_226584cute7productE:
	.zero		1
	.type		_ZN40_INTERNAL_459ff628_4_k_cu_18ad4742_226584cuda3std3__45__cpo3endE,@object
	.size		_ZN40_INTERNAL_459ff628_4_k_cu_18ad4742_226584cuda3std3__45__cpo3endE,(_ZN40_INTERNAL_459ff628_4_k_cu_18ad4742_226584cuda3std3__419piecewise_constructE - _ZN40_INTERNAL_459ff628_4_k_cu_18ad4742_226584cuda3std3__45__cpo3endE)
_ZN40_INTERNAL_459ff628_4_k_cu_18ad4742_226584cuda3std3__45__cpo3endE:
	.zero		1
	.type		_ZN40_INTERNAL_459ff628_4_k_cu_18ad4742_226584cuda3std3__419piecewise_constructE,@object
	.size		_ZN40_INTERNAL_459ff628_4_k_cu_18ad4742_226584cuda3std3__419piecewise_constructE,(_ZN40_INTERNAL_459ff628_4_k_cu_18ad4742_226584cuda3std3__45__cpo4cendE - _ZN40_INTERNAL_459ff628_4_k_cu_18ad4742_226584cuda3std3__419piecewise_constructE)
_ZN40_INTERNAL_459ff628_4_k_cu_18ad4742_226584cuda3std3__419piecewise_constructE:
	.zero		1
	.type		_ZN40_INTERNAL_459ff628_4_k_cu_18ad4742_226584cuda3std3__45__cpo4cendE,@object
	.size		_ZN40_INTERNAL_459ff628_4_k_cu_18ad4742_226584cuda3std3__45__cpo4cendE,(_ZN40_INTERNAL_459ff628_4_k_cu_18ad4742_226584cuda3std6ranges3__45__cpo4swapE - _ZN40_INTERNAL_459ff628_4_k_cu_18ad4742_226584cuda3std3__45__cpo4cendE)
_ZN40_INTERNAL_459ff628_4_k_cu_18ad4742_226584cuda3std3__45__cpo4cendE:
	.zero		1
	.type		_ZN40_INTERNAL_459ff628_4_k_cu_18ad4742_226584cuda3std6ranges3__45__cpo4swapE,@object
	.size		_ZN40_INTERNAL_459ff628_4_k_cu_18ad4742_226584cuda3std6ranges3__45__cpo4swapE,(.L_11 - _ZN40_INTERNAL_459ff628_4_k_cu_18ad4742_226584cuda3std6ranges3__45__cpo4swapE)
_ZN40_INTERNAL_459ff628_4_k_cu_18ad4742_226584cuda3std6ranges3__45__cpo4swapE:
	.zero		1
.L_11:


//--------------------- .nv.constant0._ZN7cutlass13device_kernelINS_4gemm6kernel13GemmUniversalIN4cute5tupleIJiiiiEEENS1_10collective13CollectiveMmaINS1_35MainloopSm100TmaUmmaWarpSpecializedILi5ELi2ELi2ENS5_IJNS4_1CILi1EEESB_SB_EEEEENS5_IJNSA_ILi128EEENSA_ILi256EEENSA_ILi32EEEEEENS_12float_e4m3_tENS5_IJlSB_lEEESI_SJ_NS4_8TiledMMAINS4_8MMA_AtomIJNS4_10MMA_TraitsINS4_19SM100_MMA_F8F6F4_SSEJSI_SI_fSE_SF_NS4_17integral_constantINS4_4UMMA5MajorELSQ_0EEESR_NSO_INSP_7ScaleInELSS_0EEEST_EEEEEENS4_6LayoutISC_NS5_IJNSA_ILi0EEESX_SX_EEEEENS5_IJNS4_10UnderscoreES10_S10_EEEEENS4_13SM90_TMA_LOADENS4_14ComposedLayoutINS4_7SwizzleILi1ELi4ELi3EEENS4_18smem_ptr_flag_bitsILi8EEENSW_INS5_IJNSA_ILi8EEESG_EEENS5_IJSG_SB_EEEEEEEvNS4_8identityES13_S1D_vS1E_EENS_8epilogue10collective18CollectiveEpilogueINS1G_23Sm100TmaWarpSpecializedILi4ELi2ELi64ELb0ELb0EEEJSH_NS5_IJNSW_ISE_SB_EENSW_INSA_ILi64EEESB_EEEEESI_SJ_SI_SJ_NS1G_6fusion15FusionCallbacksIS1K_NS1P_17LinearCombinationISI_fSI_fLNS_15FloatRoundStyleE2EEESH_S1O_JEEENS4_5SM1004TMEM4LOAD26SM100_TMEM_LOAD_32dp32b64xES13_NS14_INS15_ILi2ELi4ELi3EEES18_NSW_INS5_IJS19_S1M_EEENS5_IJS1M_SB_EEEEEEENS4_39AutoVectorizingCopyWithAssumedAlignmentILi128EEENS4_14SM90_TMA_STOREES23_S25_S25_EEEvvEEEEvNT_6ParamsE --------------------------
	.section	.nv.constant0._ZN7cutlass13device_kernelINS_4gemm6kernel13GemmUniversalIN4cute5tupleIJiiiiEEENS1_10collective13CollectiveMmaINS1_35MainloopSm100TmaUmmaWarpSpecializedILi5ELi2ELi2ENS5_IJNS4_1CILi1EEESB_SB_EEEEENS5_IJNSA_ILi128EEENSA_ILi256EEENSA_ILi32EEEEEENS_12float_e4m3_tENS5_IJlSB_lEEESI_SJ_NS4_8TiledMMAINS4_8MMA_AtomIJNS4_10MMA_TraitsINS4_19SM100_MMA_F8F6F4_SSEJSI_SI_fSE_SF_NS4_17integral_constantINS4_4UMMA5MajorELSQ_0EEESR_NSO_INSP_7ScaleInELSS_0EEEST_EEEEEENS4_6LayoutISC_NS5_IJNSA_ILi0EEESX_SX_EEEEENS5_IJNS4_10UnderscoreES10_S10_EEEEENS4_13SM90_TMA_LOADENS4_14ComposedLayoutINS4_7SwizzleILi1ELi4ELi3EEENS4_18smem_ptr_flag_bitsILi8EEENSW_INS5_IJNSA_ILi8EEESG_EEENS5_IJSG_SB_EEEEEEEvNS4_8identityES13_S1D_vS1E_EENS_8epilogue10collective18CollectiveEpilogueINS1G_23Sm100TmaWarpSpecializedILi4ELi2ELi64ELb0ELb0EEEJSH_NS5_IJNSW_ISE_SB_EENSW_INSA_ILi64EEESB_EEEEESI_SJ_SI_SJ_NS1G_6fusion15FusionCallbacksIS1K_NS1P_17LinearCombinationISI_fSI_fLNS_15FloatRoundStyleE2EEESH_S1O_JEEENS4_5SM1004TMEM4LOAD26SM100_TMEM_LOAD_32dp32b64xES13_NS14_INS15_ILi2ELi4ELi3EEES18_NSW_INS5_IJS19_S1M_EEENS5_IJS1M_SB_EEEEEEENS4_39AutoVectorizingCopyWithAssumedAlignmentILi128EEENS4_14SM90_TMA_STOREES23_S25_S25_EEEvvEEEEvNT_6ParamsE,"a",@progbits
	.sectionflags	@""
	.align	4
.nv.constant0._ZN7cutlass13device_kernelINS_4gemm6kernel13GemmUniversalIN4cute5tupleIJiiiiEEENS1_10collective13CollectiveMmaINS1_35MainloopSm100TmaUmmaWarpSpecializedILi5ELi2ELi2ENS5_IJNS4_1CILi1EEESB_SB_EEEEENS5_IJNSA_ILi128EEENSA_ILi256EEENSA_ILi32EEEEEENS_12float_e4m3_tENS5_IJlSB_lEEESI_SJ_NS4_8TiledMMAINS4_8MMA_AtomIJNS4_10MMA_TraitsINS4_19SM100_MMA_F8F6F4_SSEJSI_SI_fSE_SF_NS4_17integral_constantINS4_4UMMA5MajorELSQ_0EEESR_NSO_INSP_7ScaleInELSS_0EEEST_EEEEEENS4_6LayoutISC_NS5_IJNSA_ILi0EEESX_SX_EEEEENS5_IJNS4_10UnderscoreES10_S10_EEEEENS4_13SM90_TMA_LOADENS4_14ComposedLayoutINS4_7SwizzleILi1ELi4ELi3EEENS4_18smem_ptr_flag_bitsILi8EEENSW_INS5_IJNSA_ILi8EEESG_EEENS5_IJSG_SB_EEEEEEEvNS4_8identityES13_S1D_vS1E_EENS_8epilogue10collective18CollectiveEpilogueINS1G_23Sm100TmaWarpSpecializedILi4ELi2ELi64ELb0ELb0EEEJSH_NS5_IJNSW_ISE_SB_EENSW_INSA_ILi64EEESB_EEEEESI_SJ_SI_SJ_NS1G_6fusion15FusionCallbacksIS1K_NS1P_17LinearCombinationISI_fSI_fLNS_15FloatRoundStyleE2EEESH_S1O_JEEENS4_5SM1004TMEM4LOAD26SM100_TMEM_LOAD_32dp32b64xES13_NS14_INS15_ILi2ELi4ELi3EEES18_NSW_INS5_IJS19_S1M_EEENS5_IJS1M_SB_EEEEEEENS4_39AutoVectorizingCopyWithAssumedAlignmentILi128EEENS4_14SM90_TMA_STOREES23_S25_S25_EEEvvEEEEvNT_6ParamsE:
	.zero		2944


//--------------------- SYMBOLS --------------------------

	.type		.nv.reservedSmem.offset0,@object
	.size		.nv.reservedSmem.offset0,0x4
	.type		.nv.reservedSmem.cap,@object
	.size		.nv.reservedSmem.cap,0x4
	.type		__assertfail,@function
